	.target	sm_90a

	.elftype	@"ET_EXEC"


//--------------------- .note.nv.tkinfo           --------------------------
	.section	.note.nv.tkinfo,"",@"SHT_NOTE"
	.sectionflags	@"SHF_NOTE_NV_TKINFO"
	.tkinfo
        /*0018*/ 	.word	0x00000002
        /*0030*/ 	.string	""
        /*0030*/ 	.string	"ptxas"
        /*0030*/ 	.string	"Cuda compilation tools, release 13.0, V13.0.88"
        /*0030*/ 	.string	"Build cuda_13.0.r13.0/compiler.36424714_0"
        /*0030*/ 	.string	"-v  -suppress-debug-info  -lineinfo  -arch sm_90a "



//--------------------- .note.nv.cuinfo           --------------------------
	.section	.note.nv.cuinfo,"",@"SHT_NOTE"
	.sectionflags	@"SHF_NOTE_NV_CUINFO"
        /*0018*/ 	.short	0x0002
        /*001a*/ 	.short	0x005a
        /*001c*/ 	.short	0x0082
	.zero		2


//--------------------- .nv.info                  --------------------------
	.section	.nv.info,"",@"SHT_CUDA_INFO"
	.align	4


	//----- nvinfo : EIATTR_REGCOUNT
	.align		4
        /*0000*/ 	.byte	0x04, 0x2f
        /*0002*/ 	.short	(.L_1 - .L_0)
	.align		4
.L_0:
        /*0004*/ 	.word	index@(matmul_kernel)
        /*0008*/ 	.word	0x00000060


	//----- nvinfo : EIATTR_FRAME_SIZE
	.align		4
.L_1:
        /*000c*/ 	.byte	0x04, 0x11
        /*000e*/ 	.short	(.L_3 - .L_2)
	.align		4
.L_2:
        /*0010*/ 	.word	index@(matmul_kernel)
        /*0014*/ 	.word	0x00000000


	//----- nvinfo : EIATTR_MIN_STACK_SIZE
	.align		4
.L_3:
        /*0018*/ 	.byte	0x04, 0x12
        /*001a*/ 	.short	(.L_5 - .L_4)
	.align		4
.L_4:
        /*001c*/ 	.word	index@(matmul_kernel)
        /*0020*/ 	.word	0x00000000
.L_5:


//--------------------- .nv.compat                --------------------------
	.section	.nv.compat,"",@"SHT_CUDA_COMPAT_INFO"
	.align	4
        /*0000*/ 	.byte	0x02, 0x09, 0x01, 0x00, 0x02, 0x02, 0x02, 0x00, 0x02, 0x05, 0x05, 0x00, 0x03, 0x07, 0x01, 0x01
        /*0010*/ 	.byte	0x02, 0x03, 0x00, 0x00, 0x02, 0x06, 0x01, 0x00, 0x04, 0x0b, 0x08, 0x00, 0x00, 0x00, 0x00, 0x00
        /*0020*/ 	.byte	0x00, 0x00, 0x00, 0x00


//--------------------- .nv.info.matmul_kernel    --------------------------
	.section	.nv.info.matmul_kernel,"",@"SHT_CUDA_INFO"
	.sectionflags	@""
	.align	4


	//----- nvinfo : EIATTR_CUDA_API_VERSION
	.align		4
        /*0000*/ 	.byte	0x04, 0x37
        /*0002*/ 	.short	(.L_7 - .L_6)
.L_6:
        /*0004*/ 	.word	0x00000082


	//----- nvinfo : EIATTR_KPARAM_INFO
	.align		4
.L_7:
        /*0008*/ 	.byte	0x04, 0x17
        /*000a*/ 	.short	(.L_9 - .L_8)
.L_8:
        /*000c*/ 	.word	0x00000000
        /*0010*/ 	.short	0x000d
        /*0012*/ 	.short	0x0048
        /*0014*/ 	.byte	0x00, 0xf4, 0x21, 0x00


	//----- nvinfo : EIATTR_KPARAM_INFO
	.align		4
.L_9:
        /*0018*/ 	.byte	0x04, 0x17
        /*001a*/ 	.short	(.L_11 - .L_10)
.L_10:
        /*001c*/ 	.word	0x00000000
        /*0020*/ 	.short	0x000c
        /*0022*/ 	.short	0x0040
        /*0024*/ 	.byte	0x00, 0xf4, 0x21, 0x00


	//----- nvinfo : EIATTR_KPARAM_INFO
	.align		4
.L_11:
        /*0028*/ 	.byte	0x04, 0x17
        /*002a*/ 	.short	(.L_13 - .L_12)
.L_12:
        /*002c*/ 	.word	0x00000000
        /*0030*/ 	.short	0x000b
        /*0032*/ 	.short	0x0038
        /*0034*/ 	.byte	0x00, 0xf0, 0x11, 0x00


	//----- nvinfo : EIATTR_KPARAM_INFO
	.align		4
.L_13:
        /*0038*/ 	.byte	0x04, 0x17
        /*003a*/ 	.short	(.L_15 - .L_14)
.L_14:
        /*003c*/ 	.word	0x00000000
        /*0040*/ 	.short	0x000a
        /*0042*/ 	.short	0x0034
        /*0044*/ 	.byte	0x00, 0xf0, 0x11, 0x00


	//----- nvinfo : EIATTR_KPARAM_INFO
	.align		4
.L_15:
        /*0048*/ 	.byte	0x04, 0x17
        /*004a*/ 	.short	(.L_17 - .L_16)
.L_16:
        /*004c*/ 	.word	0x00000000
        /*0050*/ 	.short	0x0009
        /*0052*/ 	.short	0x0030
        /*0054*/ 	.byte	0x00, 0xf0, 0x11, 0x00


	//----- nvinfo : EIATTR_KPARAM_INFO
	.align		4
.L_17:
        /*0058*/ 	.byte	0x04, 0x17
        /*005a*/ 	.short	(.L_19 - .L_18)
.L_18:
        /*005c*/ 	.word	0x00000000
        /*0060*/ 	.short	0x0008
        /*0062*/ 	.short	0x002c
        /*0064*/ 	.byte	0x00, 0xf0, 0x11, 0x00


	//----- nvinfo : EIATTR_KPARAM_INFO
	.align		4
.L_19:
        /*0068*/ 	.byte	0x04, 0x17
        /*006a*/ 	.short	(.L_21 - .L_20)
.L_20:
        /*006c*/ 	.word	0x00000000
        /*0070*/ 	.short	0x0007
        /*0072*/ 	.short	0x0028
        /*0074*/ 	.byte	0x00, 0xf0, 0x11, 0x00


	//----- nvinfo : EIATTR_KPARAM_INFO
	.align		4
.L_21:
        /*0078*/ 	.byte	0x04, 0x17
        /*007a*/ 	.short	(.L_23 - .L_22)
.L_22:
        /*007c*/ 	.word	0x00000000
        /*0080*/ 	.short	0x0006
        /*0082*/ 	.short	0x0024
        /*0084*/ 	.byte	0x00, 0xf0, 0x11, 0x00


	//----- nvinfo : EIATTR_KPARAM_INFO
	.align		4
.L_23:
        /*0088*/ 	.byte	0x04, 0x17
        /*008a*/ 	.short	(.L_25 - .L_24)
.L_24:
        /*008c*/ 	.word	0x00000000
        /*0090*/ 	.short	0x0005
        /*0092*/ 	.short	0x0020
        /*0094*/ 	.byte	0x00, 0xf0, 0x11, 0x00


	//----- nvinfo : EIATTR_KPARAM_INFO
	.align		4
.L_25:
        /*0098*/ 	.byte	0x04, 0x17
        /*009a*/ 	.short	(.L_27 - .L_26)
.L_26:
        /*009c*/ 	.word	0x00000000
        /*00a0*/ 	.short	0x0004
        /*00a2*/ 	.short	0x001c
        /*00a4*/ 	.byte	0x00, 0xf0, 0x11, 0x00


	//----- nvinfo : EIATTR_KPARAM_INFO
	.align		4
.L_27:
        /*00a8*/ 	.byte	0x04, 0x17
        /*00aa*/ 	.short	(.L_29 - .L_28)
.L_28:
        /*00ac*/ 	.word	0x00000000
        /*00b0*/ 	.short	0x0003
        /*00b2*/ 	.short	0x0018
        /*00b4*/ 	.byte	0x00, 0xf0, 0x11, 0x00


	//----- nvinfo : EIATTR_KPARAM_INFO
	.align		4
.L_29:
        /*00b8*/ 	.byte	0x04, 0x17
        /*00ba*/ 	.short	(.L_31 - .L_30)
.L_30:
        /*00bc*/ 	.word	0x00000000
        /*00c0*/ 	.short	0x0002
        /*00c2*/ 	.short	0x0010
        /*00c4*/ 	.byte	0x00, 0xf4, 0x21, 0x00


	//----- nvinfo : EIATTR_KPARAM_INFO
	.align		4
.L_31:
        /*00c8*/ 	.byte	0x04, 0x17
        /*00ca*/ 	.short	(.L_33 - .L_32)
.L_32:
        /*00cc*/ 	.word	0x00000000
        /*00d0*/ 	.short	0x0001
        /*00d2*/ 	.short	0x0008
        /*00d4*/ 	.byte	0x00, 0xf4, 0x21, 0x00


	//----- nvinfo : EIATTR_KPARAM_INFO
	.align		4
.L_33:
        /*00d8*/ 	.byte	0x04, 0x17
        /*00da*/ 	.short	(.L_35 - .L_34)
.L_34:
        /*00dc*/ 	.word	0x00000000
        /*00e0*/ 	.short	0x0000
        /*00e2*/ 	.short	0x0000
        /*00e4*/ 	.byte	0x00, 0xf4, 0x21, 0x00


	//----- nvinfo : EIATTR_SPARSE_MMA_MASK
	.align		4
.L_35:
        /*00e8*/ 	.byte	0x03, 0x50
        /*00ea*/ 	.short	0x0000


	//----- nvinfo : EIATTR_MAXREG_COUNT
	.align		4
        /*00ec*/ 	.byte	0x03, 0x1b
        /*00ee*/ 	.short	0x00ff


	//----- nvinfo : EIATTR_NUM_BARRIERS
	.align		4
        /*00f0*/ 	.byte	0x02, 0x4c
        /*00f2*/ 	.byte	0x01
	.zero		1


	//----- nvinfo : EIATTR_MERCURY_ISA_VERSION
	.align		4
        /*00f4*/ 	.byte	0x03, 0x5f
        /*00f6*/ 	.short	0x0101


	//----- nvinfo : EIATTR_EXIT_INSTR_OFFSETS
	.align		4
        /*00f8*/ 	.byte	0x04, 0x1c
        /*00fa*/ 	.short	(.L_37 - .L_36)


	//   ....[0]....
.L_36:
        /*00fc*/ 	.word	0x00002920


	//   ....[1]....
        /*0100*/ 	.word	0x00002950


	//----- nvinfo : EIATTR_REQNTID
	.align		4
.L_37:
        /*0104*/ 	.byte	0x04, 0x10
        /*0106*/ 	.short	(.L_39 - .L_38)
.L_38:
        /*0108*/ 	.word	0x00000040
        /*010c*/ 	.word	0x00000001
        /*0110*/ 	.word	0x00000001


	//----- nvinfo : EIATTR_CBANK_PARAM_SIZE
	.align		4
.L_39:
        /*0114*/ 	.byte	0x03, 0x19
        /*0116*/ 	.short	0x0050


	//----- nvinfo : EIATTR_PARAM_CBANK
	.align		4
        /*0118*/ 	.byte	0x04, 0x0a
        /*011a*/ 	.short	(.L_41 - .L_40)
	.align		4
.L_40:
        /*011c*/ 	.word	index@(.nv.constant0.matmul_kernel)
        /*0120*/ 	.short	0x0210
        /*0122*/ 	.short	0x0050


	//----- nvinfo : EIATTR_SW_WAR
	.align		4
.L_41:
        /*0124*/ 	.byte	0x04, 0x36
        /*0126*/ 	.short	(.L_43 - .L_42)
.L_42:
        /*0128*/ 	.word	0x00000008
.L_43:


//--------------------- .nv.callgraph             --------------------------
	.section	.nv.callgraph,"",@"SHT_CUDA_CALLGRAPH"
	.align	4
	.sectionentsize	8
	.align		4
        /*0000*/ 	.word	0x00000000
	.align		4
        /*0004*/ 	.word	0xffffffff
	.align		4
        /*0008*/ 	.word	0x00000000
	.align		4
        /*000c*/ 	.word	0xfffffffe
	.align		4
        /*0010*/ 	.word	0x00000000
	.align		4
        /*0014*/ 	.word	0xfffffffd
	.align		4
        /*0018*/ 	.word	0x00000000
	.align		4
        /*001c*/ 	.word	0xfffffffc


//--------------------- .text.matmul_kernel       --------------------------
	.section	.text.matmul_kernel,"ax",@progbits
	.align	128
        .global         matmul_kernel
        .type           matmul_kernel,@function
        .size           matmul_kernel,(.L_x_4 - matmul_kernel)
        .other          matmul_kernel,@"STO_CUDA_ENTRY STV_DEFAULT"
matmul_kernel:
.text.matmul_kernel:
[----:B------:R-:W-:Y:S08]  /*0000*/  LDC R1, c[0x0][0x28] ;  /* 0x00000a00ff017b82 */ /* 0x000ff00000000800 */
[----:B------:R-:W0:Y:S01]  /*0010*/  LDC.64 R20, c[0x0][0x228] ;  /* 0x00008a00ff147b82 */ /* 0x000e220000000a00 */
[----:B------:R-:W1:Y:S01]  /*0020*/  S2R R5, SR_CTAID.X ;  /* 0x0000000000057919 */ /* 0x000e620000002500 */
[----:B------:R-:W-:Y:S01]  /*0030*/  UMOV UR4, 0x400 ;  /* 0x0000040000047882 */ /* 0x000fe20000000000 */
[----:B------:R-:W-:-:S05]  /*0040*/  ULDC.64 UR6, c[0x0][0x208] ;  /* 0x0000820000067ab9 */ /* 0x000fca0000000a00 */
[----:B------:R-:W2:Y:S08]  /*0050*/  LDC R13, c[0x0][0x230] ;  /* 0x00008c00ff0d7b82 */ /* 0x000eb00000000800 */
[----:B------:R-:W3:Y:S01]  /*0060*/  S2UR UR5, SR_CgaCtaId ;  /* 0x00000000000579c3 */ /* 0x000ee20000008800 */
[----:B0-----:R-:W-:-:S05]  /*0070*/  VIADD R0, R21, 0xf ;  /* 0x0000000f15007836 */ /* 0x001fca0000000000 */
[----:B------:R-:W-:Y:S01]  /*0080*/  SHF.R.S32.HI R3, RZ, 0x1f, R0 ;  /* 0x0000001fff037819 */ /* 0x000fe20000011400 */
[----:B--2---:R-:W-:-:S03]  /*0090*/  VIADD R13, R13, 0x1f ;  /* 0x0000001f0d0d7836 */ /* 0x004fc60000000000 */
[----:B------:R-:W-:Y:S02]  /*00a0*/  LEA.HI R3, R3, R0, RZ, 0x4 ;  /* 0x0000000003037211 */ /* 0x000fe400078f20ff */
[----:B-1----:R-:W-:Y:S02]  /*00b0*/  IABS R8, R5 ;  /* 0x0000000500087213 */ /* 0x002fe40000000000 */
[----:B------:R-:W-:Y:S01]  /*00c0*/  SHF.R.S32.HI R3, RZ, 0x4, R3 ;  /* 0x00000004ff037819 */ /* 0x000fe20000011403 */
[----:B---3--:R-:W-:-:S04]  /*00d0*/  ULEA UR4, UR5, UR4, 0x18 ;  /* 0x0000000405047291 */ /* 0x008fc8000f8ec03f */
[----:B------:R-:W-:Y:S01]  /*00e0*/  IMAD.SHL.U32 R4, R3, 0x8, RZ ;  /* 0x0000000803047824 */ /* 0x000fe200078e00ff */
[----:B------:R-:W-:-:S04]  /*00f0*/  ULDC UR5, c[0x0][0x230] ;  /* 0x00008c0000057ab9 */ /* 0x000fc80000000800 */
[-C--:B------:R-:W-:Y:S02]  /*0100*/  IABS R7, R4.reuse ;  /* 0x0000000400077213 */ /* 0x080fe40000000000 */
[----:B------:R-:W-:Y:S02]  /*0110*/  IABS R10, R4 ;  /* 0x00000004000a7213 */ /* 0x000fe40000000000 */
[----:B------:R-:W0:Y:S08]  /*0120*/  I2F.RP R0, R7 ;  /* 0x0000000700007306 */ /* 0x000e300000209400 */
[----:B0-----:R-:W0:Y:S02]  /*0130*/  MUFU.RCP R0, R0 ;  /* 0x0000000000007308 */ /* 0x001e240000001000 */
[----:B0-----:R-:W-:-:S02]  /*0140*/  VIADD R2, R0, 0xffffffe ;  /* 0x0ffffffe00027836 */ /* 0x001fc40000000000 */
[----:B------:R-:W-:-:S04]  /*0150*/  IMAD.MOV R0, RZ, RZ, -R10 ;  /* 0x000000ffff007224 */ /* 0x000fc800078e0a0a */
[----:B------:R0:W1:Y:S02]  /*0160*/  F2I.FTZ.U32.TRUNC.NTZ R3, R2 ;  /* 0x0000000200037305 */ /* 0x000064000021f000 */
[----:B0-----:R-:W-:Y:S02]  /*0170*/  IMAD.MOV.U32 R2, RZ, RZ, RZ ;  /* 0x000000ffff027224 */ /* 0x001fe400078e00ff */
[----:B-1----:R-:W-:-:S04]  /*0180*/  IMAD.MOV R6, RZ, RZ, -R3 ;  /* 0x000000ffff067224 */ /* 0x002fc800078e0a03 */
[----:B------:R-:W-:Y:S02]  /*0190*/  IMAD R9, R6, R7, RZ ;  /* 0x0000000706097224 */ /* 0x000fe400078e02ff */
[----:B------:R-:W-:Y:S02]  /*01a0*/  IMAD.MOV.U32 R6, RZ, RZ, R8 ;  /* 0x000000ffff067224 */ /* 0x000fe400078e0008 */
[----:B------:R-:W-:-:S06]  /*01b0*/  IMAD.HI.U32 R3, R3, R9, R2 ;  /* 0x0000000903037227 */ /* 0x000fcc00078e0002 */
[----:B------:R-:W-:-:S04]  /*01c0*/  IMAD.HI.U32 R3, R3, R6, RZ ;  /* 0x0000000603037227 */ /* 0x000fc800078e00ff */
[----:B------:R-:W-:-:S05]  /*01d0*/  IMAD R0, R3, R0, R6 ;  /* 0x0000000003007224 */ /* 0x000fca00078e0206 */
[----:B------:R-:W-:-:S13]  /*01e0*/  ISETP.GT.U32.AND P1, PT, R7, R0, PT ;  /* 0x000000000700720c */ /* 0x000fda0003f24070 */
[----:B------:R-:W-:Y:S02]  /*01f0*/  @!P1 IMAD.IADD R0, R0, 0x1, -R7 ;  /* 0x0000000100009824 */ /* 0x000fe400078e0a07 */
[----:B------:R-:W-:Y:S01]  /*0200*/  @!P1 VIADD R3, R3, 0x1 ;  /* 0x0000000103039836 */ /* 0x000fe20000000000 */
[----:B------:R-:W-:Y:S02]  /*0210*/  ISETP.NE.AND P1, PT, R4, RZ, PT ;  /* 0x000000ff0400720c */ /* 0x000fe40003f25270 */
[----:B------:R-:W-:Y:S02]  /*0220*/  ISETP.GE.U32.AND P0, PT, R0, R7, PT ;  /* 0x000000070000720c */ /* 0x000fe40003f06070 */
[----:B------:R-:W-:-:S04]  /*0230*/  LOP3.LUT R0, R5, R4, RZ, 0x3c, !PT ;  /* 0x0000000405007212 */ /* 0x000fc800078e3cff */
[----:B------:R-:W-:Y:S01]  /*0240*/  ISETP.GE.AND P2, PT, R0, RZ, PT ;  /* 0x000000ff0000720c */ /* 0x000fe20003f46270 */
[----:B------:R-:W-:-:S06]  /*0250*/  VIADD R0, R20, 0x1f ;  /* 0x0000001f14007836 */ /* 0x000fcc0000000000 */
[----:B------:R-:W-:-:S04]  /*0260*/  @P0 VIADD R3, R3, 0x1 ;  /* 0x0000000103030836 */ /* 0x000fc80000000000 */
[----:B------:R-:W-:Y:S01]  /*0270*/  IMAD.MOV.U32 R2, RZ, RZ, R3 ;  /* 0x000000ffff027224 */ /* 0x000fe200078e0003 */
[----:B------:R-:W-:-:S03]  /*0280*/  SHF.R.S32.HI R3, RZ, 0x1f, R0 ;  /* 0x0000001fff037819 */ /* 0x000fc60000011400 */
[----:B------:R-:W-:Y:S01]  /*0290*/  @!P2 IMAD.MOV R2, RZ, RZ, -R2 ;  /* 0x000000ffff02a224 */ /* 0x000fe200078e0a02 */
[----:B------:R-:W-:Y:S02]  /*02a0*/  @!P1 LOP3.LUT R2, RZ, R4, RZ, 0x33, !PT ;  /* 0x00000004ff029212 */ /* 0x000fe400078e33ff */
[----:B------:R-:W-:-:S03]  /*02b0*/  LEA.HI R3, R3, R0, RZ, 0x5 ;  /* 0x0000000003037211 */ /* 0x000fc600078f28ff */
[----:B------:R-:W-:Y:S02]  /*02c0*/  IMAD.SHL.U32 R11, R2, 0x8, RZ ;  /* 0x00000008020b7824 */ /* 0x000fe400078e00ff */
[----:B------:R-:W-:-:S03]  /*02d0*/  IMAD.MOV R2, RZ, RZ, -R2 ;  /* 0x000000ffff027224 */ /* 0x000fc600078e0a02 */
[----:B------:R-:W-:Y:S01]  /*02e0*/  LEA.HI.SX32 R3, R3, -R11, 0x1b ;  /* 0x8000000b03037211 */ /* 0x000fe200078fdaff */
[----:B------:R-:W-:-:S03]  /*02f0*/  IMAD R4, R4, R2, R5 ;  /* 0x0000000204047224 */ /* 0x000fc600078e0205 */
[----:B------:R-:W-:Y:S02]  /*0300*/  VIMNMX R15, R3, 0x8, PT ;  /* 0x00000008030f7848 */ /* 0x000fe40003fe0100 */
[----:B------:R-:W-:Y:S02]  /*0310*/  IABS R9, R4 ;  /* 0x0000000400097213 */ /* 0x000fe40000000000 */
[----:B------:R-:W-:-:S04]  /*0320*/  IABS R7, R15 ;  /* 0x0000000f00077213 */ /* 0x000fc80000000000 */
[----:B------:R-:W0:Y:S08]  /*0330*/  I2F.RP R0, R7 ;  /* 0x0000000700007306 */ /* 0x000e300000209400 */
[----:B0-----:R-:W0:Y:S02]  /*0340*/  MUFU.RCP R0, R0 ;  /* 0x0000000000007308 */ /* 0x001e240000001000 */
[----:B0-----:R-:W-:-:S06]  /*0350*/  VIADD R3, R0, 0xffffffe ;  /* 0x0ffffffe00037836 */ /* 0x001fcc0000000000 */
[----:B------:R-:W0:Y:S02]  /*0360*/  F2I.FTZ.U32.TRUNC.NTZ R3, R3 ;  /* 0x0000000300037305 */ /* 0x000e24000021f000 */
[----:B0-----:R-:W-:-:S04]  /*0370*/  IMAD.MOV R6, RZ, RZ, -R3 ;  /* 0x000000ffff067224 */ /* 0x001fc800078e0a03 */
[----:B------:R-:W-:Y:S01]  /*0380*/  IMAD.MOV.U32 R2, RZ, RZ, R6 ;  /* 0x000000ffff027224 */ /* 0x000fe200078e0006 */
[----:B------:R-:W-:-:S03]  /*0390*/  IABS R6, R15 ;  /* 0x0000000f00067213 */ /* 0x000fc60000000000 */
[----:B------:R-:W-:Y:S02]  /*03a0*/  IMAD R5, R2, R7, RZ ;  /* 0x0000000702057224 */ /* 0x000fe400078e02ff */
[----:B------:R-:W-:Y:S02]  /*03b0*/  IMAD.MOV.U32 R2, RZ, RZ, RZ ;  /* 0x000000ffff027224 */ /* 0x000fe400078e00ff */
[----:B------:R-:W-:Y:S02]  /*03c0*/  IMAD.MOV R0, RZ, RZ, -R6 ;  /* 0x000000ffff007224 */ /* 0x000fe400078e0a06 */
[----:B------:R-:W-:Y:S01]  /*03d0*/  IMAD.HI.U32 R2, R3, R5, R2 ;  /* 0x0000000503027227 */ /* 0x000fe200078e0002 */
[----:B------:R-:W-:-:S04]  /*03e0*/  LOP3.LUT R3, R4, R15, RZ, 0x3c, !PT ;  /* 0x0000000f04037212 */ /* 0x000fc800078e3cff */
[----:B------:R-:W-:Y:S01]  /*03f0*/  ISETP.GE.AND P2, PT, R3, RZ, PT ;  /* 0x000000ff0300720c */ /* 0x000fe20003f46270 */
[----:B------:R-:W-:-:S04]  /*0400*/  IMAD.HI.U32 R2, R2, R9, RZ ;  /* 0x0000000902027227 */ /* 0x000fc800078e00ff */
[----:B------:R-:W-:-:S05]  /*0410*/  IMAD R0, R2, R0, R9 ;  /* 0x0000000002007224 */ /* 0x000fca00078e0209 */
[----:B------:R-:W-:-:S13]  /*0420*/  ISETP.GT.U32.AND P1, PT, R7, R0, PT ;  /* 0x000000000700720c */ /* 0x000fda0003f24070 */
[----:B------:R-:W-:Y:S02]  /*0430*/  @!P1 IMAD.IADD R0, R0, 0x1, -R7 ;  /* 0x0000000100009824 */ /* 0x000fe400078e0a07 */
[----:B------:R-:W-:Y:S01]  /*0440*/  @!P1 VIADD R2, R2, 0x1 ;  /* 0x0000000102029836 */ /* 0x000fe20000000000 */
[----:B------:R-:W-:Y:S02]  /*0450*/  ISETP.NE.AND P1, PT, R15, RZ, PT ;  /* 0x000000ff0f00720c */ /* 0x000fe40003f25270 */
[----:B------:R-:W-:Y:S02]  /*0460*/  ISETP.GE.U32.AND P0, PT, R0, R7, PT ;  /* 0x000000070000720c */ /* 0x000fe40003f06070 */
[----:B------:R-:W0:Y:S11]  /*0470*/  S2R R0, SR_TID.X ;  /* 0x0000000000007919 */ /* 0x000e360000002100 */
[----:B------:R-:W-:Y:S01]  /*0480*/  @P0 VIADD R2, R2, 0x1 ;  /* 0x0000000102020836 */ /* 0x000fe20000000000 */
[----:B------:R-:W-:-:S03]  /*0490*/  ISETP.GT.AND P0, PT, R13, 0x1f, PT ;  /* 0x0000001f0d00780c */ /* 0x000fc60003f04270 */
[----:B------:R-:W-:-:S04]  /*04a0*/  IMAD.MOV.U32 R3, RZ, RZ, R2 ;  /* 0x000000ffff037224 */ /* 0x000fc800078e0002 */
[----:B------:R-:W-:Y:S01]  /*04b0*/  @!P2 IMAD.MOV R3, RZ, RZ, -R3 ;  /* 0x000000ffff03a224 */ /* 0x000fe200078e0a03 */
[----:B------:R-:W-:-:S05]  /*04c0*/  @!P1 LOP3.LUT R3, RZ, R15, RZ, 0x33, !PT ;  /* 0x0000000fff039212 */ /* 0x000fca00078e33ff */
[----:B------:R-:W-:-:S04]  /*04d0*/  IMAD.MOV R2, RZ, RZ, -R3 ;  /* 0x000000ffff027224 */ /* 0x000fc800078e0a03 */
[----:B------:R-:W-:Y:S02]  /*04e0*/  IMAD R2, R15, R2, R4 ;  /* 0x000000020f027224 */ /* 0x000fe400078e0204 */
[----:B------:R-:W-:Y:S01]  /*04f0*/  IMAD.SHL.U32 R15, R3, 0x10, RZ ;  /* 0x00000010030f7824 */ /* 0x000fe200078e00ff */
[----:B0-----:R-:W-:Y:S01]  /*0500*/  SHF.R.U32.HI R72, RZ, 0x5, R0 ;  /* 0x00000005ff487819 */ /* 0x001fe20000011600 */
[----:B------:R-:W-:Y:S01]  /*0510*/  IMAD.IADD R11, R11, 0x1, R2 ;  /* 0x000000010b0b7824 */ /* 0x000fe200078e0202 */
[----:B------:R-:W-:Y:S02]  /*0520*/  LOP3.LUT R2, R0, 0x1f, RZ, 0xc0, !PT ;  /* 0x0000001f00027812 */ /* 0x000fe400078ec0ff */
[----:B------:R-:W-:Y:S02]  /*0530*/  SGXT.U32 R72, R72, 0x1 ;  /* 0x000000014848781a */ /* 0x000fe40000000000 */
[----:B------:R-:W-:Y:S01]  /*0540*/  LOP3.LUT R12, R0, 0x20, RZ, 0xc0, !PT ;  /* 0x00000020000c7812 */ /* 0x000fe200078ec0ff */
[----:B------:R-:W-:Y:S01]  /*0550*/  IMAD R11, R11, 0x20, R2 ;  /* 0x000000200b0b7824 */ /* 0x000fe200078e0202 */
[----:B------:R-:W-:-:S02]  /*0560*/  LOP3.LUT R88, R72, 0x2, RZ, 0xfc, !PT ;  /* 0x0000000248587812 */ /* 0x000fc400078efcff */
[C---:B------:R-:W-:Y:S02]  /*0570*/  LOP3.LUT R86, R72.reuse, 0x4, RZ, 0xfc, !PT ;  /* 0x0000000448567812 */ /* 0x040fe400078efcff */
[C---:B------:R-:W-:Y:S02]  /*0580*/  LOP3.LUT R84, R72.reuse, 0x6, RZ, 0xfc, !PT ;  /* 0x0000000648547812 */ /* 0x040fe400078efcff */
[C---:B------:R-:W-:Y:S02]  /*0590*/  LOP3.LUT R82, R72.reuse, 0x8, RZ, 0xfc, !PT ;  /* 0x0000000848527812 */ /* 0x040fe400078efcff */
[C---:B------:R-:W-:Y:S02]  /*05a0*/  LOP3.LUT R80, R72.reuse, 0xa, RZ, 0xfc, !PT ;  /* 0x0000000a48507812 */ /* 0x040fe400078efcff */
[C---:B------:R-:W-:Y:S02]  /*05b0*/  LOP3.LUT R78, R72.reuse, 0xc, RZ, 0xfc, !PT ;  /* 0x0000000c484e7812 */ /* 0x040fe400078efcff */
[----:B------:R-:W-:-:S02]  /*05c0*/  LOP3.LUT R76, R72, 0xe, RZ, 0xfc, !PT ;  /* 0x0000000e484c7812 */ /* 0x000fc400078efcff */
[C---:B------:R-:W-:Y:S02]  /*05d0*/  LOP3.LUT R3, R15.reuse, R72, RZ, 0xfc, !PT ;  /* 0x000000480f037212 */ /* 0x040fe400078efcff */
[C-C-:B------:R-:W-:Y:S02]  /*05e0*/  LOP3.LUT R4, R15.reuse, 0x2, R72.reuse, 0xfe, !PT ;  /* 0x000000020f047812 */ /* 0x140fe400078efe48 */
[C-C-:B------:R-:W-:Y:S02]  /*05f0*/  LOP3.LUT R5, R15.reuse, 0x4, R72.reuse, 0xfe, !PT ;  /* 0x000000040f057812 */ /* 0x140fe400078efe48 */
[C-C-:B------:R-:W-:Y:S02]  /*0600*/  LOP3.LUT R6, R15.reuse, 0x6, R72.reuse, 0xfe, !PT ;  /* 0x000000060f067812 */ /* 0x140fe400078efe48 */
[C-C-:B------:R-:W-:Y:S02]  /*0610*/  LOP3.LUT R7, R15.reuse, 0x8, R72.reuse, 0xfe, !PT ;  /* 0x000000080f077812 */ /* 0x140fe400078efe48 */
[----:B------:R-:W-:-:S02]  /*0620*/  LOP3.LUT R8, R15, 0xa, R72, 0xfe, !PT ;  /* 0x0000000a0f087812 */ /* 0x000fc400078efe48 */
[C-C-:B------:R-:W-:Y:S02]  /*0630*/  LOP3.LUT R9, R15.reuse, 0xc, R72.reuse, 0xfe, !PT ;  /* 0x0000000c0f097812 */ /* 0x140fe400078efe48 */
[----:B------:R-:W-:Y:S01]  /*0640*/  LOP3.LUT R10, R15, 0xe, R72, 0xfe, !PT ;  /* 0x0000000e0f0a7812 */ /* 0x000fe200078efe48 */
[----:B------:R-:W-:Y:S06]  /*0650*/  @P0 BRA `(.L_x_0) ;  /* 0x0000000000180947 */ /* 0x000fec0003800000 */
[----:B------:R-:W-:Y:S01]  /*0660*/  IMAD.SHL.U32 R12, R0, 0x10, RZ ;  /* 0x00000010000c7824 */ /* 0x000fe200078e00ff */
[----:B------:R-:W-:Y:S02]  /*0670*/  CS2R R24, SRZ ;  /* 0x0000000000187805 */ /* 0x000fe4000001ff00 */
[----:B------:R-:W-:Y:S02]  /*0680*/  CS2R R26, SRZ ;  /* 0x00000000001a7805 */ /* 0x000fe4000001ff00 */
[----:B------:R-:W-:Y:S02]  /*0690*/  CS2R R28, SRZ ;  /* 0x00000000001c7805 */ /* 0x000fe4000001ff00 */
[----:B------:R-:W-:Y:S01]  /*06a0*/  CS2R R30, SRZ ;  /* 0x00000000001e7805 */ /* 0x000fe2000001ff00 */
[----:B------:R-:W-:Y:S06]  /*06b0*/  BRA `(.L_x_1) ;  /* 0x0000001c000c7947 */ /* 0x000fec0003800000 */
.L_x_0:
[----:B------:R-:W-:Y:S01]  /*06c0*/  IABS R14, R21 ;  /* 0x00000015000e7213 */ /* 0x000fe20000000000 */
[----:B------:R-:W-:Y:S01]  /*06d0*/  IMAD.SHL.U32 R25, R0, 0x2, RZ ;  /* 0x0000000200197824 */ /* 0x000fe200078e00ff */
[----:B------:R-:W-:Y:S01]  /*06e0*/  IABS R15, R20 ;  /* 0x00000014000f7213 */ /* 0x000fe20000000000 */
[----:B------:R-:W-:Y:S01]  /*06f0*/  ULDC UR8, c[0x0][0x240] ;  /* 0x0000900000087ab9 */ /* 0x000fe20000000800 */
[----:B------:R-:W0:Y:S01]  /*0700*/  I2F.RP R22, R14 ;  /* 0x0000000e00167306 */ /* 0x000e220000209400 */
[----:B------:R-:W-:Y:S01]  /*0710*/  SHF.R.S32.HI R24, RZ, 0x2, R0 ;  /* 0x00000002ff187819 */ /* 0x000fe20000011400 */
[----:B------:R-:W-:Y:S01]  /*0720*/  ULDC.64 UR12, c[0x0][0x218] ;  /* 0x00008600000c7ab9 */ /* 0x000fe20000000a00 */
[----:B------:R-:W-:Y:S01]  /*0730*/  IABS R29, R8 ;  /* 0x00000008001d7213 */ /* 0x000fe20000000000 */
[----:B------:R-:W-:Y:S01]  /*0740*/  ULDC UR9, c[0x0][0x234] ;  /* 0x00008d0000097ab9 */ /* 0x000fe20000000800 */
[----:B------:R-:W-:Y:S01]  /*0750*/  SGXT R24, R24, 0x1 ;  /* 0x000000011818781a */ /* 0x000fe20000000200 */
[----:B------:R-:W-:Y:S01]  /*0760*/  ULDC.64 UR10, c[0x0][0x210] ;  /* 0x00008400000a7ab9 */ /* 0x000fe20000000a00 */
[----:B------:R-:W-:Y:S01]  /*0770*/  IABS R31, R7 ;  /* 0x00000007001f7213 */ /* 0x000fe20000000000 */
[----:B------:R-:W1:Y:S01]  /*0780*/  I2F.RP R23, R15 ;  /* 0x0000000f00177306 */ /* 0x000e620000209400 */
[----:B------:R-:W-:-:S02]  /*0790*/  LOP3.LUT R24, R24, 0x90, RZ, 0xc0, !PT ;  /* 0x0000009018187812 */ /* 0x000fc400078ec0ff */
[----:B------:R-:W-:Y:S02]  /*07a0*/  IABS R35, R3 ;  /* 0x0000000300237213 */ /* 0x000fe40000000000 */
[----:B------:R-:W-:Y:S02]  /*07b0*/  LOP3.LUT R39, R24, 0x10, R25, 0x78, !PT ;  /* 0x0000001018277812 */ /* 0x000fe400078e7819 */
[----:B------:R-:W-:Y:S01]  /*07c0*/  IABS R25, R10 ;  /* 0x0000000a00197213 */ /* 0x000fe20000000000 */
[----:B0-----:R-:W0:Y:S01]  /*07d0*/  MUFU.RCP R22, R22 ;  /* 0x0000001600167308 */ /* 0x001e220000001000 */
[----:B------:R-:W-:Y:S01]  /*07e0*/  SHF.R.U32.HI R37, RZ, 0x1, R12 ;  /* 0x00000001ff257819 */ /* 0x000fe2000001160c */
[----:B------:R-:W-:Y:S01]  /*07f0*/  IMAD.SHL.U32 R12, R0, 0x10, RZ ;  /* 0x00000010000c7824 */ /* 0x000fe200078e00ff */
[C---:B------:R-:W-:Y:S02]  /*0800*/  LOP3.LUT R56, R72.reuse, 0x1e, RZ, 0xfc, !PT ;  /* 0x0000001e48387812 */ /* 0x040fe400078efcff */
[----:B------:R-:W-:-:S02]  /*0810*/  LOP3.LUT R58, R72, 0x1c, RZ, 0xfc, !PT ;  /* 0x0000001c483a7812 */ /* 0x000fc400078efcff */
[C---:B------:R-:W-:Y:S01]  /*0820*/  LOP3.LUT R62, R72.reuse, 0x1a, RZ, 0xfc, !PT ;  /* 0x0000001a483e7812 */ /* 0x040fe200078efcff */
[----:B-1----:R-:W1:Y:S01]  /*0830*/  MUFU.RCP R23, R23 ;  /* 0x0000001700177308 */ /* 0x002e620000001000 */
[C---:B------:R-:W-:Y:S02]  /*0840*/  LOP3.LUT R64, R72.reuse, 0x18, RZ, 0xfc, !PT ;  /* 0x0000001848407812 */ /* 0x040fe400078efcff */
[C---:B------:R-:W-:Y:S02]  /*0850*/  LOP3.LUT R66, R72.reuse, 0x16, RZ, 0xfc, !PT ;  /* 0x0000001648427812 */ /* 0x040fe400078efcff */
[C---:B------:R-:W-:Y:S02]  /*0860*/  LOP3.LUT R68, R72.reuse, 0x14, RZ, 0xfc, !PT ;  /* 0x0000001448447812 */ /* 0x040fe400078efcff */
[----:B------:R-:W-:Y:S01]  /*0870*/  LOP3.LUT R70, R72, 0x12, RZ, 0xfc, !PT ;  /* 0x0000001248467812 */ /* 0x000fe200078efcff */
[----:B0-----:R-:W-:Y:S01]  /*0880*/  VIADD R18, R22, 0xffffffe ;  /* 0x0ffffffe16127836 */ /* 0x001fe20000000000 */
[----:B------:R-:W-:-:S02]  /*0890*/  LOP3.LUT R74, R72, 0x10, RZ, 0xfc, !PT ;  /* 0x00000010484a7812 */ /* 0x000fc400078efcff */
[----:B------:R-:W-:Y:S01]  /*08a0*/  LOP3.LUT R46, R0, 0x3f, RZ, 0xc0, !PT ;  /* 0x0000003f002e7812 */ /* 0x000fe200078ec0ff */
[----:B------:R0:W2:Y:S03]  /*08b0*/  F2I.FTZ.U32.TRUNC.NTZ R19, R18 ;  /* 0x0000001200137305 */ /* 0x0000a6000021f000 */
[C---:B------:R-:W-:Y:S01]  /*08c0*/  LOP3.LUT R50, R46.reuse, 0x8, RZ, 0x3c, !PT ;  /* 0x000000082e327812 */ /* 0x040fe200078e3cff */
[----:B-1----:R-:W-:Y:S01]  /*08d0*/  VIADD R16, R23, 0xffffffe ;  /* 0x0ffffffe17107836 */ /* 0x002fe20000000000 */
[C---:B------:R-:W-:Y:S02]  /*08e0*/  LOP3.LUT R52, R46.reuse, 0x10, RZ, 0x3c, !PT ;  /* 0x000000102e347812 */ /* 0x040fe400078e3cff */
[----:B------:R-:W-:Y:S01]  /*08f0*/  LOP3.LUT R54, R46, 0x18, RZ, 0x3c, !PT ;  /* 0x000000182e367812 */ /* 0x000fe200078e3cff */
[----:B------:R1:W3:Y:S01]  /*0900*/  F2I.FTZ.U32.TRUNC.NTZ R17, R16 ;  /* 0x0000001000117305 */ /* 0x0002e2000021f000 */
[----:B0-----:R-:W-:-:S02]  /*0910*/  IMAD.MOV.U32 R18, RZ, RZ, RZ ;  /* 0x000000ffff127224 */ /* 0x001fc400078e00ff */
[----:B--2---:R-:W-:Y:S02]  /*0920*/  IMAD.MOV R27, RZ, RZ, -R19 ;  /* 0x000000ffff1b7224 */ /* 0x004fe400078e0a13 */
[----:B-1----:R-:W-:Y:S02]  /*0930*/  IMAD.MOV.U32 R16, RZ, RZ, RZ ;  /* 0x000000ffff107224 */ /* 0x002fe400078e00ff */
[----:B------:R-:W-:Y:S01]  /*0940*/  IMAD R23, R27, R14, RZ ;  /* 0x0000000e1b177224 */ /* 0x000fe200078e02ff */
[----:B------:R-:W-:-:S03]  /*0950*/  IABS R27, R9 ;  /* 0x00000009001b7213 */ /* 0x000fc60000000000 */
[----:B------:R-:W-:-:S04]  /*0960*/  IMAD.HI.U32 R18, R19, R23, R18 ;  /* 0x0000001713127227 */ /* 0x000fc800078e0012 */
[----:B---3--:R-:W-:Y:S02]  /*0970*/  IMAD.MOV R24, RZ, RZ, -R17 ;  /* 0x000000ffff187224 */ /* 0x008fe400078e0a11 */
[----:B------:R-:W-:-:S04]  /*0980*/  IMAD.HI.U32 R19, R18, R25, RZ ;  /* 0x0000001912137227 */ /* 0x000fc800078e00ff */
[----:B------:R-:W-:-:S04]  /*0990*/  IMAD.HI.U32 R22, R18, R27, RZ ;  /* 0x0000001b12167227 */ /* 0x000fc800078e00ff */
[----:B------:R-:W-:Y:S02]  /*09a0*/  IMAD R33, R24, R15, RZ ;  /* 0x0000000f18217224 */ /* 0x000fe400078e02ff */
[----:B------:R-:W-:-:S04]  /*09b0*/  IMAD.HI.U32 R23, R18, R29, RZ ;  /* 0x0000001d12177227 */ /* 0x000fc800078e00ff */
[----:B------:R-:W-:-:S04]  /*09c0*/  IMAD.HI.U32 R24, R18, R31, RZ ;  /* 0x0000001f12187227 */ /* 0x000fc800078e00ff */
[----:B------:R-:W-:Y:S02]  /*09d0*/  IMAD.MOV R19, RZ, RZ, -R19 ;  /* 0x000000ffff137224 */ /* 0x000fe400078e0a13 */
[----:B------:R-:W-:Y:S02]  /*09e0*/  IMAD.MOV R22, RZ, RZ, -R22 ;  /* 0x000000ffff167224 */ /* 0x000fe400078e0a16 */
[----:B------:R-:W-:Y:S02]  /*09f0*/  IMAD.MOV R28, RZ, RZ, -R23 ;  /* 0x000000ffff1c7224 */ /* 0x000fe400078e0a17 */
[----:B------:R-:W-:Y:S02]  /*0a00*/  IMAD.MOV R24, RZ, RZ, -R24 ;  /* 0x000000ffff187224 */ /* 0x000fe400078e0a18 */
[C---:B------:R-:W-:Y:S02]  /*0a10*/  IMAD R19, R14.reuse, R19, R25 ;  /* 0x000000130e137224 */ /* 0x040fe400078e0219 */
[----:B------:R-:W-:-:S02]  /*0a20*/  IMAD R23, R14, R22, R27 ;  /* 0x000000160e177224 */ /* 0x000fc400078e021b */
[----:B------:R-:W-:Y:S01]  /*0a30*/  IMAD.HI.U32 R26, R17, R33, R16 ;  /* 0x00000021111a7227 */ /* 0x000fe200078e0010 */
[----:B------:R-:W-:Y:S02]  /*0a40*/  IABS R33, R4 ;  /* 0x0000000400217213 */ /* 0x000fe40000000000 */
[C---:B------:R-:W-:Y:S01]  /*0a50*/  ISETP.GT.U32.AND P5, PT, R14.reuse, R19, PT ;  /* 0x000000130e00720c */ /* 0x040fe20003fa4070 */
[C---:B------:R-:W-:Y:S01]  /*0a60*/  IMAD R25, R14.reuse, R28, R29 ;  /* 0x0000001c0e197224 */ /* 0x040fe200078e021d */
[----:B------:R-:W-:Y:S01]  /*0a70*/  IABS R29, R6 ;  /* 0x00000006001d7213 */ /* 0x000fe20000000000 */
[----:B------:R-:W-:Y:S01]  /*0a80*/  IMAD R27, R14, R24, R31 ;  /* 0x000000180e1b7224 */ /* 0x000fe200078e021f */
[----:B------:R-:W-:Y:S01]  /*0a90*/  IABS R31, R5 ;  /* 0x00000005001f7213 */ /* 0x000fe20000000000 */
[----:B------:R-:W-:Y:S01]  /*0aa0*/  IMAD.HI.U32 R22, R18, R33, RZ ;  /* 0x0000002112167227 */ /* 0x000fe200078e00ff */
[----:B------:R-:W-:Y:S02]  /*0ab0*/  IABS R24, R11 ;  /* 0x0000000b00187213 */ /* 0x000fe40000000000 */
[----:B------:R-:W-:Y:S01]  /*0ac0*/  ISETP.GT.U32.AND P6, PT, R14, R23, PT ;  /* 0x000000170e00720c */ /* 0x000fe20003fc4070 */
[----:B------:R-:W-:Y:S01]  /*0ad0*/  IMAD.HI.U32 R16, R18, R29, RZ ;  /* 0x0000001d12107227 */ /* 0x000fe200078e00ff */
[----:B------:R-:W-:-:S02]  /*0ae0*/  ISETP.GT.U32.AND P1, PT, R14, R27, PT ;  /* 0x0000001b0e00720c */ /* 0x000fc40003f24070 */
[----:B------:R-:W-:Y:S01]  /*0af0*/  ISETP.GT.U32.AND P2, PT, R14, R25, PT ;  /* 0x000000190e00720c */ /* 0x000fe20003f44070 */
[----:B------:R-:W-:-:S04]  /*0b00*/  IMAD.HI.U32 R17, R18, R31, RZ ;  /* 0x0000001f12117227 */ /* 0x000fc800078e00ff */
[----:B------:R-:W-:-:S04]  /*0b10*/  IMAD.HI.U32 R18, R18, R35, RZ ;  /* 0x0000002312127227 */ /* 0x000fc800078e00ff */
[----:B------:R-:W-:Y:S02]  /*0b20*/  IMAD.MOV R16, RZ, RZ, -R16 ;  /* 0x000000ffff107224 */ /* 0x000fe400078e0a10 */
[----:B------:R-:W-:Y:S02]  /*0b30*/  IMAD.MOV R18, RZ, RZ, -R18 ;  /* 0x000000ffff127224 */ /* 0x000fe400078e0a12 */
[----:B------:R-:W-:-:S04]  /*0b40*/  IMAD.HI.U32 R26, R26, R24, RZ ;  /* 0x000000181a1a7227 */ /* 0x000fc800078e00ff */
[----:B------:R-:W-:Y:S02]  /*0b50*/  IMAD.MOV R22, RZ, RZ, -R22 ;  /* 0x000000ffff167224 */ /* 0x000fe400078e0a16 */
[C---:B------:R-:W-:Y:S01]  /*0b60*/  IMAD R29, R14.reuse, R16, R29 ;  /* 0x000000100e1d7224 */ /* 0x040fe200078e021d */
[----:B------:R-:W-:Y:S01]  /*0b70*/  SHF.R.S32.HI R16, RZ, 0x1f, R13 ;  /* 0x0000001fff107819 */ /* 0x000fe2000001140d */
[C---:B------:R-:W-:Y:S01]  /*0b80*/  IMAD R35, R14.reuse, R18, R35 ;  /* 0x000000120e237224 */ /* 0x040fe200078e0223 */
[----:B------:R-:W-:Y:S01]  /*0b90*/  SHF.R.U32.HI R18, RZ, 0x2, R0 ;  /* 0x00000002ff127819 */ /* 0x000fe20000011600 */
[----:B------:R-:W-:Y:S01]  /*0ba0*/  IMAD.MOV R26, RZ, RZ, -R26 ;  /* 0x000000ffff1a7224 */ /* 0x000fe200078e0a1a */
[----:B------:R-:W-:Y:S01]  /*0bb0*/  ISETP.GT.U32.AND P0, PT, R14, R29, PT ;  /* 0x0000001d0e00720c */ /* 0x000fe20003f04070 */
[----:B------:R-:W-:Y:S01]  /*0bc0*/  IMAD.MOV R17, RZ, RZ, -R17 ;  /* 0x000000ffff117224 */ /* 0x000fe200078e0a11 */
[----:B------:R-:W-:Y:S01]  /*0bd0*/  SGXT.U32 R18, R18, 0x3 ;  /* 0x000000031212781a */ /* 0x000fe20000000000 */
[----:B------:R-:W-:Y:S01]  /*0be0*/  IMAD R33, R14, R22, R33 ;  /* 0x000000160e217224 */ /* 0x000fe200078e0221 */
[----:B------:R-:W-:Y:S01]  /*0bf0*/  LEA.HI R13, R16, R13, RZ, 0x5 ;  /* 0x0000000d100d7211 */ /* 0x000fe200078f28ff */
[----:B------:R-:W-:Y:S01]  /*0c00*/  @!P5 IMAD.IADD R19, R19, 0x1, -R14 ;  /* 0x000000011313d824 */ /* 0x000fe200078e0a0e */
[C---:B------:R-:W-:Y:S01]  /*0c10*/  ISETP.GT.U32.AND P5, PT, R14.reuse, R35, PT ;  /* 0x000000230e00720c */ /* 0x040fe20003fa4070 */
[----:B------:R-:W-:Y:S01]  /*0c20*/  IMAD R22, R15, R26, R24 ;  /* 0x0000001a0f167224 */ /* 0x000fe200078e0218 */
[C---:B------:R-:W-:Y:S01]  /*0c30*/  ISETP.GT.U32.AND P4, PT, R14.reuse, R33, PT ;  /* 0x000000210e00720c */ /* 0x040fe20003f84070 */
[----:B------:R-:W-:Y:S01]  /*0c40*/  IMAD R31, R14, R17, R31 ;  /* 0x000000110e1f7224 */ /* 0x000fe200078e021f */
[----:B------:R-:W-:Y:S01]  /*0c50*/  LOP3.LUT R17, R0, 0x3, RZ, 0xc0, !PT ;  /* 0x0000000300117812 */ /* 0x000fe200078ec0ff */
[--C-:B------:R-:W-:Y:S01]  /*0c60*/  @!P6 IMAD.IADD R23, R23, 0x1, -R14.reuse ;  /* 0x000000011717e824 */ /* 0x100fe200078e0a0e */
[----:B------:R-:W-:Y:S01]  /*0c70*/  ISETP.GT.U32.AND P6, PT, R15, R22, PT ;  /* 0x000000160f00720c */ /* 0x000fe20003fc4070 */
[--C-:B------:R-:W-:Y:S01]  /*0c80*/  @!P1 IMAD.IADD R27, R27, 0x1, -R14.reuse ;  /* 0x000000011b1b9824 */ /* 0x100fe200078e0a0e */
[C---:B------:R-:W-:Y:S01]  /*0c90*/  ISETP.GT.U32.AND P3, PT, R14.reuse, R31, PT ;  /* 0x0000001f0e00720c */ /* 0x040fe20003f64070 */
[--C-:B------:R-:W-:Y:S01]  /*0ca0*/  @!P2 IMAD.IADD R25, R25, 0x1, -R14.reuse ;  /* 0x000000011919a824 */ /* 0x100fe200078e0a0e */
[C---:B------:R-:W-:Y:S01]  /*0cb0*/  ISETP.GT.U32.AND P2, PT, R14.reuse, R19, PT ;  /* 0x000000130e00720c */ /* 0x040fe20003f44070 */
[--C-:B------:R-:W-:Y:S01]  /*0cc0*/  @!P0 IMAD.IADD R29, R29, 0x1, -R14.reuse ;  /* 0x000000011d1d8824 */ /* 0x100fe200078e0a0e */
[C---:B------:R-:W-:Y:S01]  /*0cd0*/  ISETP.GT.U32.AND P1, PT, R14.reuse, R23, PT ;  /* 0x000000170e00720c */ /* 0x040fe20003f24070 */
[--C-:B------:R-:W-:Y:S01]  /*0ce0*/  @!P5 IMAD.IADD R35, R35, 0x1, -R14.reuse ;  /* 0x000000012323d824 */ /* 0x100fe200078e0a0e */
[C---:B------:R-:W-:Y:S01]  /*0cf0*/  ISETP.GT.U32.AND P5, PT, R14.reuse, R27, PT ;  /* 0x0000001b0e00720c */ /* 0x040fe20003fa4070 */
[--C-:B------:R-:W-:Y:S01]  /*0d00*/  @!P4 IMAD.IADD R33, R33, 0x1, -R14.reuse ;  /* 0x000000012121c824 */ /* 0x100fe200078e0a0e */
[----:B------:R-:W-:Y:S01]  /*0d10*/  ISETP.GT.U32.AND P0, PT, R14, R29, PT ;  /* 0x0000001d0e00720c */ /* 0x000fe20003f04070 */
[C---:B------:R-:W-:Y:S01]  /*0d20*/  IMAD R24, R17.reuse, 0x88, RZ ;  /* 0x0000008811187824 */ /* 0x040fe200078e02ff */
[----:B------:R-:W-:Y:S01]  /*0d30*/  LEA R28, R17, UR4, 0x5 ;  /* 0x00000004111c7c11 */ /* 0x000fe2000f8e28ff */
[----:B------:R-:W-:Y:S01]  /*0d40*/  @!P6 IMAD.IADD R22, R22, 0x1, -R15 ;  /* 0x000000011616e824 */ /* 0x000fe200078e0a0f */
[C---:B------:R-:W-:Y:S01]  /*0d50*/  ISETP.GT.U32.AND P6, PT, R14.reuse, R25, PT ;  /* 0x000000190e00720c */ /* 0x040fe20003fc4070 */
[--C-:B------:R-:W-:Y:S01]  /*0d60*/  @!P3 IMAD.IADD R31, R31, 0x1, -R14.reuse ;  /* 0x000000011f1fb824 */ /* 0x100fe200078e0a0e */
[C---:B------:R-:W-:Y:S01]  /*0d70*/  ISETP.GT.U32.AND P3, PT, R14.reuse, R33, PT ;  /* 0x000000210e00720c */ /* 0x040fe20003f64070 */
[--C-:B------:R-:W-:Y:S01]  /*0d80*/  @!P2 IMAD.IADD R19, R19, 0x1, -R14.reuse ;  /* 0x000000011313a824 */ /* 0x100fe200078e0a0e */
[C---:B------:R-:W-:Y:S01]  /*0d90*/  ISETP.GT.U32.AND P2, PT, R14.reuse, R35, PT ;  /* 0x000000230e00720c */ /* 0x040fe20003f44070 */
[--C-:B------:R-:W-:Y:S01]  /*0da0*/  @!P1 IMAD.IADD R23, R23, 0x1, -R14.reuse ;  /* 0x0000000117179824 */ /* 0x100fe200078e0a0e */
[----:B------:R-:W-:Y:S01]  /*0db0*/  ISETP.GT.U32.AND P4, PT, R14, R31, PT ;  /* 0x0000001f0e00720c */ /* 0x000fe20003f84070 */
[--C-:B------:R-:W-:Y:S01]  /*0dc0*/  @!P5 IMAD.IADD R27, R27, 0x1, -R14.reuse ;  /* 0x000000011b1bd824 */ /* 0x100fe200078e0a0e */
[----:B------:R-:W-:Y:S01]  /*0dd0*/  ISETP.GT.U32.AND P1, PT, R15, R22, PT ;  /* 0x000000160f00720c */ /* 0x000fe20003f24070 */
[----:B------:R-:W-:Y:S01]  /*0de0*/  @!P0 IMAD.IADD R29, R29, 0x1, -R14 ;  /* 0x000000011d1d8824 */ /* 0x000fe200078e0a0e */
[----:B------:R-:W-:-:S02]  /*0df0*/  ISETP.GE.AND P5, PT, R9, RZ, PT ;  /* 0x000000ff0900720c */ /* 0x000fc40003fa6270 */
[----:B------:R-:W-:Y:S01]  /*0e00*/  ISETP.GE.AND P0, PT, R8, RZ, PT ;  /* 0x000000ff0800720c */ /* 0x000fe20003f06270 */
[--C-:B------:R-:W-:Y:S01]  /*0e10*/  @!P6 IMAD.IADD R25, R25, 0x1, -R14.reuse ;  /* 0x000000011919e824 */ /* 0x100fe200078e0a0e */
[----:B------:R-:W-:Y:S01]  /*0e20*/  ISETP.GE.AND P6, PT, R10, RZ, PT ;  /* 0x000000ff0a00720c */ /* 0x000fe20003fc6270 */
[--C-:B------:R-:W-:Y:S01]  /*0e30*/  @!P3 IMAD.IADD R33, R33, 0x1, -R14.reuse ;  /* 0x000000012121b824 */ /* 0x100fe200078e0a0e */
[----:B------:R-:W-:Y:S01]  /*0e40*/  ISETP.GE.AND P3, PT, R7, RZ, PT ;  /* 0x000000ff0700720c */ /* 0x000fe20003f66270 */
[--C-:B------:R-:W-:Y:S01]  /*0e50*/  @!P2 IMAD.IADD R35, R35, 0x1, -R14.reuse ;  /* 0x000000012323a824 */ /* 0x100fe200078e0a0e */
[----:B------:R-:W-:Y:S01]  /*0e60*/  ISETP.GE.AND P2, PT, R5, RZ, PT ;  /* 0x000000ff0500720c */ /* 0x000fe20003f46270 */
[----:B------:R-:W-:Y:S01]  /*0e70*/  @!P4 IMAD.IADD R31, R31, 0x1, -R14 ;  /* 0x000000011f1fc824 */ /* 0x000fe200078e0a0e */
[----:B------:R-:W-:Y:S01]  /*0e80*/  ISETP.GE.AND P4, PT, R4, RZ, PT ;  /* 0x000000ff0400720c */ /* 0x000fe20003f86270 */
[----:B------:R-:W-:Y:S01]  /*0e90*/  @!P1 IMAD.IADD R22, R22, 0x1, -R15 ;  /* 0x0000000116169824 */ /* 0x000fe200078e0a0f */
[----:B------:R-:W-:Y:S01]  /*0ea0*/  ISETP.GE.AND P1, PT, R6, RZ, PT ;  /* 0x000000ff0600720c */ /* 0x000fe20003f26270 */
[----:B------:R-:W-:Y:S01]  /*0eb0*/  @!P5 IMAD.MOV R23, RZ, RZ, -R23 ;  /* 0x000000ffff17d224 */ /* 0x000fe200078e0a17 */
[----:B------:R-:W-:Y:S01]  /*0ec0*/  ISETP.GE.AND P5, PT, R3, RZ, PT ;  /* 0x000000ff0300720c */ /* 0x000fe20003fa6270 */
[----:B------:R-:W-:Y:S01]  /*0ed0*/  @!P0 IMAD.MOV R25, RZ, RZ, -R25 ;  /* 0x000000ffff198224 */ /* 0x000fe200078e0a19 */
[----:B------:R-:W-:Y:S01]  /*0ee0*/  ISETP.GE.AND P0, PT, R11, RZ, PT ;  /* 0x000000ff0b00720c */ /* 0x000fe20003f06270 */
[----:B------:R-:W-:Y:S01]  /*0ef0*/  @!P6 IMAD.MOV R19, RZ, RZ, -R19 ;  /* 0x000000ffff13e224 */ /* 0x000fe200078e0a13 */
[----:B------:R-:W-:Y:S01]  /*0f00*/  ISETP.NE.AND P6, PT, R20, RZ, PT ;  /* 0x000000ff1400720c */ /* 0x000fe20003fc5270 */
[----:B------:R-:W-:Y:S01]  /*0f10*/  @!P3 IMAD.MOV R27, RZ, RZ, -R27 ;  /* 0x000000ffff1bb224 */ /* 0x000fe200078e0a1b */
[----:B------:R-:W-:Y:S01]  /*0f20*/  ISETP.NE.AND P3, PT, R21, RZ, PT ;  /* 0x000000ff1500720c */ /* 0x000fe20003f65270 */
[----:B------:R-:W-:Y:S01]  /*0f30*/  @!P2 IMAD.MOV R31, RZ, RZ, -R31 ;  /* 0x000000ffff1fa224 */ /* 0x000fe200078e0a1f */
[----:B------:R-:W-:Y:S01]  /*0f40*/  LOP3.LUT R14, RZ, R21, RZ, 0x33, !PT ;  /* 0x00000015ff0e7212 */ /* 0x000fe200078e33ff */
[----:B------:R-:W-:Y:S01]  /*0f50*/  @!P4 IMAD.MOV R33, RZ, RZ, -R33 ;  /* 0x000000ffff21c224 */ /* 0x000fe200078e0a21 */
[----:B------:R-:W0:Y:S01]  /*0f60*/  LDC R21, c[0x0][0x238] ;  /* 0x00008e00ff157b82 */ /* 0x000e220000000800 */
[----:B------:R-:W-:Y:S01]  /*0f70*/  @!P1 IMAD.MOV R29, RZ, RZ, -R29 ;  /* 0x000000ffff1d9224 */ /* 0x000fe200078e0a1d */
[C---:B------:R-:W-:Y:S01]  /*0f80*/  SEL R19, R14.reuse, R19, !P3 ;  /* 0x000000130e137207 */ /* 0x040fe20005800000 */
[----:B------:R-:W-:Y:S01]  /*0f90*/  @!P5 IMAD.MOV R35, RZ, RZ, -R35 ;  /* 0x000000ffff23d224 */ /* 0x000fe200078e0a23 */
[C---:B------:R-:W-:Y:S01]  /*0fa0*/  SEL R23, R14.reuse, R23, !P3 ;  /* 0x000000170e177207 */ /* 0x040fe20005800000 */
[----:B------:R-:W-:Y:S01]  /*0fb0*/  @!P0 IMAD.MOV R22, RZ, RZ, -R22 ;  /* 0x000000ffff168224 */ /* 0x000fe200078e0a16 */
[C---:B------:R-:W-:Y:S01]  /*0fc0*/  SEL R25, R14.reuse, R25, !P3 ;  /* 0x000000190e197207 */ /* 0x040fe20005800000 */
[----:B------:R-:W-:Y:S01]  /*0fd0*/  IMAD R19, R19, UR8, RZ ;  /* 0x0000000813137c24 */ /* 0x000fe2000f8e02ff */
        /* <DEDUP_REMOVED lines=8> */
[----:B------:R-:W-:Y:S01]  /*1060*/  SEL R14, R14, R35, !P3 ;  /* 0x000000230e0e7207 */ /* 0x000fe20005800000 */
[----:B------:R-:W-:Y:S01]  /*1070*/  IMAD R31, R31, UR8, RZ ;  /* 0x000000081f1f7c24 */ /* 0x000fe2000f8e02ff */
[----:B------:R-:W-:Y:S01]  /*1080*/  @!P6 LOP3.LUT R22, RZ, R20, RZ, 0x33, !PT ;  /* 0x00000014ff16e212 */ /* 0x000fe200078e33ff */
[----:B------:R-:W-:Y:S01]  /*1090*/  IMAD R33, R33, UR8, RZ ;  /* 0x0000000821217c24 */ /* 0x000fe2000f8e02ff */
[----:B------:R-:W-:Y:S01]  /*10a0*/  SHF.R.S32.HI R41, RZ, 0x1f, R19 ;  /* 0x0000001fff297819 */ /* 0x000fe20000011413 */
[----:B------:R-:W-:Y:S01]  /*10b0*/  IMAD R14, R14, UR8, RZ ;  /* 0x000000080e0e7c24 */ /* 0x000fe2000f8e02ff */
[----:B------:R-:W-:Y:S01]  /*10c0*/  IADD3 R15, P0, R19, UR12, RZ ;  /* 0x0000000c130f7c10 */ /* 0x000fe2000ff1e0ff */
[----:B------:R-:W-:Y:S01]  /*10d0*/  IMAD R22, R22, UR9, RZ ;  /* 0x0000000916167c24 */ /* 0x000fe2000f8e02ff */
[----:B------:R-:W-:Y:S01]  /*10e0*/  LOP3.LUT R26, R12, 0x100, RZ, 0xc0, !PT ;  /* 0x000001000c1a7812 */ /* 0x000fe200078ec0ff */
[----:B------:R-:W-:Y:S01]  /*10f0*/  ULDC UR9, c[0x0][0x23c] ;  /* 0x00008f0000097ab9 */ /* 0x000fe20000000800 */
[----:B------:R-:W-:Y:S01]  /*1100*/  SHF.R.S32.HI R43, RZ, 0x1f, R23 ;  /* 0x0000001fff2b7819 */ /* 0x000fe20000011417 */
[----:B------:R-:W-:Y:S01]  /*1110*/  IMAD R48, R2, UR9, RZ ;  /* 0x0000000902307c24 */ /* 0x000fe2000f8e02ff */
[----:B------:R-:W-:Y:S01]  /*1120*/  IADD3 R19, P6, R23, UR12, RZ ;  /* 0x0000000c17137c10 */ /* 0x000fe2000ffde0ff */
[-C--:B0-----:R-:W-:Y:S01]  /*1130*/  IMAD R56, R56, R21.reuse, RZ ;  /* 0x0000001538387224 */ /* 0x081fe200078e02ff */
[----:B------:R-:W-:Y:S01]  /*1140*/  LOP3.LUT R17, R18, R24, R37, 0xf6, !PT ;  /* 0x0000001812117212 */ /* 0x000fe200078ef625 */
[-C--:B------:R-:W-:Y:S01]  /*1150*/  IMAD R58, R58, R21.reuse, RZ ;  /* 0x000000153a3a7224 */ /* 0x080fe200078e02ff */
[----:B------:R-:W-:Y:S01]  /*1160*/  IADD3 R18, R39, R28, R26 ;  /* 0x0000001c27127210 */ /* 0x000fe20007ffe01a */
[-C--:B------:R-:W-:Y:S01]  /*1170*/  IMAD R62, R62, R21.reuse, RZ ;  /* 0x000000153e3e7224 */ /* 0x080fe200078e02ff */
[----:B------:R-:W-:Y:S01]  /*1180*/  IADD3.X R41, R41, UR13, RZ, P0, !PT ;  /* 0x0000000d29297c10 */ /* 0x000fe200087fe4ff */
[-C--:B------:R-:W-:Y:S01]  /*1190*/  IMAD R64, R64, R21.reuse, RZ ;  /* 0x0000001540407224 */ /* 0x080fe200078e02ff */
[----:B------:R-:W-:Y:S01]  /*11a0*/  IADD3.X R43, R43, UR13, RZ, P6, !PT ;  /* 0x0000000d2b2b7c10 */ /* 0x000fe2000b7fe4ff */
[-C--:B------:R-:W-:Y:S01]  /*11b0*/  IMAD R66, R66, R21.reuse, RZ ;  /* 0x0000001542427224 */ /* 0x080fe200078e02ff */
[----:B------:R-:W-:Y:S01]  /*11c0*/  SHF.R.S32.HI R47, RZ, 0x1f, R25 ;  /* 0x0000001fff2f7819 */ /* 0x000fe20000011419 */
[----:B------:R-:W-:Y:S01]  /*11d0*/  IMAD R68, R68, R21, RZ ;  /* 0x0000001544447224 */ /* 0x000fe200078e02ff */
[----:B------:R-:W-:-:S02]  /*11e0*/  IADD3 R36, P5, R25, UR12, RZ ;  /* 0x0000000c19247c10 */ /* 0x000fc4000ffbe0ff */
[----:B------:R-:W-:Y:S02]  /*11f0*/  CS2R R24, SRZ ;  /* 0x0000000000187805 */ /* 0x000fe4000001ff00 */
[----:B------:R-:W-:Y:S01]  /*1200*/  SHF.R.S32.HI R49, RZ, 0x1f, R27 ;  /* 0x0000001fff317819 */ /* 0x000fe2000001141b */
[-C--:B------:R-:W-:Y:S01]  /*1210*/  IMAD R70, R70, R21.reuse, RZ ;  /* 0x0000001546467224 */ /* 0x080fe200078e02ff */
[----:B------:R-:W-:Y:S02]  /*1220*/  IADD3 R37, P4, R27, UR12, RZ ;  /* 0x0000000c1b257c10 */ /* 0x000fe4000ff9e0ff */
[----:B------:R-:W-:Y:S02]  /*1230*/  CS2R R26, SRZ ;  /* 0x00000000001a7805 */ /* 0x000fe4000001ff00 */
        /* <DEDUP_REMOVED lines=9> */
[-C--:B------:R-:W-:Y:S01]  /*12d0*/  IMAD R76, R76, R21.reuse, RZ ;  /* 0x000000154c4c7224 */ /* 0x080fe200078e02ff */
[----:B------:R-:W-:Y:S01]  /*12e0*/  IADD3 R40, P1, R33, UR12, RZ ;  /* 0x0000000c21287c10 */ /* 0x000fe2000ff3e0ff */
[-C--:B------:R-:W-:Y:S01]  /*12f0*/  IMAD R78, R78, R21.reuse, RZ ;  /* 0x000000154e4e7224 */ /* 0x080fe200078e02ff */
[----:B------:R-:W-:Y:S01]  /*1300*/  SHF.R.S32.HI R57, RZ, 0x1f, R14 ;  /* 0x0000001fff397819 */ /* 0x000fe2000001140e */
[-C--:B------:R-:W-:Y:S01]  /*1310*/  IMAD R80, R80, R21.reuse, RZ ;  /* 0x0000001550507224 */ /* 0x080fe200078e02ff */
[----:B------:R-:W-:Y:S01]  /*1320*/  IADD3 R42, P0, R14, UR12, RZ ;  /* 0x0000000c0e2a7c10 */ /* 0x000fe2000ff1e0ff */
[-C--:B------:R-:W-:Y:S01]  /*1330*/  IMAD R82, R82, R21.reuse, RZ ;  /* 0x0000001552527224 */ /* 0x080fe200078e02ff */
[----:B------:R-:W-:Y:S01]  /*1340*/  IADD3 R45, P6, R22, UR10, RZ ;  /* 0x0000000a162d7c10 */ /* 0x000fe2000ffde0ff */
[-C--:B------:R-:W-:Y:S01]  /*1350*/  IMAD R84, R84, R21.reuse, RZ ;  /* 0x0000001554547224 */ /* 0x080fe200078e02ff */
[----:B------:R-:W-:Y:S01]  /*1360*/  IADD3.X R47, R47, UR13, RZ, P5, !PT ;  /* 0x0000000d2f2f7c10 */ /* 0x000fe2000affe4ff */
[-C--:B------:R-:W-:Y:S01]  /*1370*/  IMAD R86, R86, R21.reuse, RZ ;  /* 0x0000001556567224 */ /* 0x080fe200078e02ff */
[----:B------:R-:W-:Y:S01]  /*1380*/  IADD3.X R49, R49, UR13, RZ, P4, !PT ;  /* 0x0000000d31317c10 */ /* 0x000fe2000a7fe4ff */
[----:B------:R-:W-:Y:S01]  /*1390*/  IMAD R88, R88, R21, RZ ;  /* 0x0000001558587224 */ /* 0x000fe200078e02ff */
[----:B------:R-:W-:Y:S01]  /*13a0*/  IADD3.X R51, R51, UR13, RZ, P3, !PT ;  /* 0x0000000d33337c10 */ /* 0x000fe20009ffe4ff */
[----:B------:R-:W-:Y:S01]  /*13b0*/  IMAD.SHL.U32 R16, R21, 0x20, RZ ;  /* 0x0000002015107824 */ /* 0x000fe200078e00ff */
[----:B------:R-:W-:Y:S01]  /*13c0*/  IADD3.X R53, R53, UR13, RZ, P2, !PT ;  /* 0x0000000d35357c10 */ /* 0x000fe200097fe4ff */
[----:B------:R-:W-:Y:S01]  /*13d0*/  USHF.L.U32 UR8, UR9, 0x5, URZ ;  /* 0x0000000509087899 */ /* 0x000fe2000800063f */
[----:B------:R-:W-:-:S02]  /*13e0*/  IADD3.X R55, R55, UR13, RZ, P1, !PT ;  /* 0x0000000d37377c10 */ /* 0x000fc40008ffe4ff */
[----:B------:R-:W-:Y:S02]  /*13f0*/  IADD3.X R57, R57, UR13, RZ, P0, !PT ;  /* 0x0000000d39397c10 */ /* 0x000fe400087fe4ff */
[----:B------:R-:W-:Y:S02]  /*1400*/  LEA.HI.X.SX32 R59, R22, UR11, 0x1, P6 ;  /* 0x0000000b163b7c11 */ /* 0x000fe4000b0f0eff */
[----:B------:R-:W-:Y:S02]  /*1410*/  SHF.R.S32.HI R13, RZ, 0x5, R13 ;  /* 0x00000005ff0d7819 */ /* 0x000fe4000001140d */
[----:B------:R-:W-:Y:S02]  /*1420*/  SHF.R.S32.HI R14, RZ, 0x1f, R48 ;  /* 0x0000001fff0e7819 */ /* 0x000fe40000011430 */
[----:B------:R-:W-:-:S07]  /*1430*/  LOP3.LUT R44, R17, 0x8, RZ, 0x3c, !PT ;  /* 0x00000008112c7812 */ /* 0x000fce00078e3cff */
.L_x_2:
[----:B------:R-:W-:Y:S02]  /*1440*/  SHF.R.U32.HI R79, RZ, 0x5, R0 ;  /* 0x00000005ff4f7819 */ /* 0x000fe40000011600 */
[----:B------:R-:W-:Y:S02]  /*1450*/  IADD3 R34, P0, R88, R45, RZ ;  /* 0x0000002d58227210 */ /* 0x000fe40007f1e0ff */
[----:B------:R-:W-:Y:S02]  /*1460*/  SGXT.U32 R79, R79, 0x1 ;  /* 0x000000014f4f781a */ /* 0x000fe40000000000 */
[----:B------:R-:W-:Y:S02]  /*1470*/  PRMT R63, RZ, 0x7610, R63 ;  /* 0x00007610ff3f7816 */ /* 0x000fe4000000003f */
[C---:B------:R-:W-:Y:S02]  /*1480*/  LOP3.LUT R20, R79.reuse, 0x2, RZ, 0xfc, !PT ;  /* 0x000000024f147812 */ /* 0x040fe400078efcff */
[----:B------:R-:W-:-:S02]  /*1490*/  LOP3.LUT R21, R79, 0x4, RZ, 0xfc, !PT ;  /* 0x000000044f157812 */ /* 0x000fc400078efcff */
[----:B------:R-:W-:Y:S02]  /*14a0*/  ISETP.GE.AND P5, PT, R20, UR5, PT ;  /* 0x0000000514007c0c */ /* 0x000fe4000bfa6270 */
[C---:B------:R-:W-:Y:S02]  /*14b0*/  LOP3.LUT R20, R79.reuse, 0x8, RZ, 0xfc, !PT ;  /* 0x000000084f147812 */ /* 0x040fe400078efcff */
[----:B------:R-:W-:Y:S02]  /*14c0*/  LOP3.LUT R22, R79, 0x6, RZ, 0xfc, !PT ;  /* 0x000000064f167812 */ /* 0x000fe400078efcff */
[----:B------:R-:W-:Y:S02]  /*14d0*/  ISETP.GE.AND P3, PT, R21, UR5, PT ;  /* 0x0000000515007c0c */ /* 0x000fe4000bf66270 */
[----:B------:R-:W-:Y:S02]  /*14e0*/  LEA.HI.X.SX32 R35, R88, R59, 0x1, P0 ;  /* 0x0000003b58237211 */ /* 0x000fe400000f0eff */
[----:B------:R-:W-:-:S02]  /*14f0*/  ISETP.GE.AND P2, PT, R20, UR5, PT ;  /* 0x0000000514007c0c */ /* 0x000fc4000bf46270 */
[----:B------:R-:W-:Y:S01]  /*1500*/  ISETP.GE.AND P1, PT, R22, UR5, PT ;  /* 0x0000000516007c0c */ /* 0x000fe2000bf26270 */
[----:B------:R0:W2:Y:S01]  /*1510*/  @!P5 LDG.E.U8 R63, desc[UR6][R34.64] ;  /* 0x00000006223fd981 */ /* 0x0000a2000c1e1100 */
[C---:B------:R-:W-:Y:S02]  /*1520*/  LOP3.LUT R20, R79.reuse, 0x1a, RZ, 0xfc, !PT ;  /* 0x0000001a4f147812 */ /* 0x040fe400078efcff */
[-C--:B------:R-:W-:Y:S02]  /*1530*/  IADD3 R32, P4, R86, R45.reuse, RZ ;  /* 0x0000002d56207210 */ /* 0x080fe40007f9e0ff */
[----:B------:R-:W-:Y:S02]  /*1540*/  ISETP.GE.AND P0, PT, R20, UR5, PT ;  /* 0x0000000514007c0c */ /* 0x000fe4000bf06270 */
[----:B------:R-:W-:Y:S02]  /*1550*/  IADD3 R22, P5, R84, R45, RZ ;  /* 0x0000002d54167210 */ /* 0x000fe40007fbe0ff */
[----:B------:R-:W-:-:S02]  /*1560*/  LOP3.LUT R20, R79, 0xc, RZ, 0xfc, !PT ;  /* 0x0000000c4f147812 */ /* 0x000fc400078efcff */
[----:B------:R-:W-:Y:S02]  /*1570*/  PRMT R71, RZ, 0x7610, R71 ;  /* 0x00007610ff477816 */ /* 0x000fe40000000047 */
[-C--:B------:R-:W-:Y:S02]  /*1580*/  LEA.HI.X.SX32 R33, R86, R59.reuse, 0x1, P4 ;  /* 0x0000003b56217211 */ /* 0x080fe400020f0eff */
[----:B------:R-:W-:Y:S02]  /*1590*/  PRMT R73, RZ, 0x7610, R73 ;  /* 0x00007610ff497816 */ /* 0x000fe40000000049 */
[----:B------:R-:W-:Y:S01]  /*15a0*/  LEA.HI.X.SX32 R23, R84, R59, 0x1, P5 ;  /* 0x0000003b54177211 */ /* 0x000fe200028f0eff */
[----:B------:R1:W3:Y:S01]  /*15b0*/  @!P3 LDG.E.U8 R71, desc[UR6][R32.64] ;  /* 0x000000062047b981 */ /* 0x0002e2000c1e1100 */
[----:B------:R-:W-:Y:S02]  /*15c0*/  LOP3.LUT R21, R79, 0xa, RZ, 0xfc, !PT ;  /* 0x0000000a4f157812 */ /* 0x000fe400078efcff */
[----:B------:R-:W-:Y:S01]  /*15d0*/  ISETP.GE.AND P4, PT, R20, UR5, PT ;  /* 0x0000000514007c0c */ /* 0x000fe2000bf86270 */
[----:B------:R4:W5:Y:S01]  /*15e0*/  @!P1 LDG.E.U8 R73, desc[UR6][R22.64] ;  /* 0x0000000616499981 */ /* 0x000962000c1e1100 */
[----:B------:R-:W-:-:S02]  /*15f0*/  IADD3 R20, P5, R82, R45, RZ ;  /* 0x0000002d52147210 */ /* 0x000fc40007fbe0ff */
[C---:B0-----:R-:W-:Y:S02]  /*1600*/  LOP3.LUT R34, R79.reuse, 0xe, RZ, 0xfc, !PT ;  /* 0x0000000e4f227812 */ /* 0x041fe400078efcff */
[----:B------:R-:W-:Y:S02]  /*1610*/  ISETP.GE.AND P3, PT, R79, UR5, PT ;  /* 0x000000054f007c0c */ /* 0x000fe4000bf66270 */
[----:B------:R-:W-:Y:S02]  /*1620*/  ISETP.GE.AND P6, PT, R21, UR5, PT ;  /* 0x0000000515007c0c */ /* 0x000fe4000bfc6270 */
[----:B------:R-:W-:Y:S02]  /*1630*/  LEA.HI.X.SX32 R21, R82, R59, 0x1, P5 ;  /* 0x0000003b52157211 */ /* 0x000fe400028f0eff */
[----:B------:R-:W-:Y:S02]  /*1640*/  ISETP.GE.AND P1, PT, R34, UR5, PT ;  /* 0x0000000522007c0c */ /* 0x000fe4000bf26270 */
[----:B------:R-:W-:-:S02]  /*1650*/  IADD3 R34, P5, R72, R45, RZ ;  /* 0x0000002d48227210 */ /* 0x000fc40007fbe0ff */
[----:B------:R-:W-:Y:S02]  /*1660*/  PRMT R65, RZ, 0x7610, R65 ;  /* 0x00007610ff417816 */ /* 0x000fe40000000041 */
[----:B------:R-:W-:Y:S02]  /*1670*/  LEA.HI.X.SX32 R35, R72, R59, 0x1, P5 ;  /* 0x0000003b48237211 */ /* 0x000fe400028f0eff */
[C---:B-1----:R-:W-:Y:S02]  /*1680*/  IADD3 R32, P5, R80.reuse, R45, RZ ;  /* 0x0000002d50207210 */ /* 0x042fe40007fbe0ff */
[----:B----4-:R-:W-:Y:S01]  /*1690*/  LOP3.LUT R22, R79, 0x12, RZ, 0xfc, !PT ;  /* 0x000000124f167812 */ /* 0x010fe200078efcff */
[----:B------:R-:W4:Y:S01]  /*16a0*/  @!P3 LDG.E.U8 R65, desc[UR6][R34.64] ;  /* 0x000000062241b981 */ /* 0x000f22000c1e1100 */
[----:B------:R-:W-:Y:S02]  /*16b0*/  PRMT R67, RZ, 0x7610, R67 ;  /* 0x00007610ff437816 */ /* 0x000fe40000000043 */
[----:B------:R-:W-:-:S02]  /*16c0*/  LEA.HI.X.SX32 R33, R80, R59, 0x1, P5 ;  /* 0x0000003b50217211 */ /* 0x000fc400028f0eff */
[----:B------:R-:W-:Y:S02]  /*16d0*/  PRMT R69, RZ, 0x7610, R69 ;  /* 0x00007610ff457816 */ /* 0x000fe40000000045 */
[----:B------:R-:W-:Y:S01]  /*16e0*/  ISETP.GE.AND P3, PT, R22, UR5, PT ;  /* 0x0000000516007c0c */ /* 0x000fe2000bf66270 */
[----:B------:R-:W5:Y:S01]  /*16f0*/  @!P6 LDG.E.U8 R67, desc[UR6][R32.64] ;  /* 0x000000062043e981 */ /* 0x000f62000c1e1100 */
[----:B------:R-:W-:Y:S02]  /*1700*/  LOP3.LUT R23, R79, 0x14, RZ, 0xfc, !PT ;  /* 0x000000144f177812 */ /* 0x000fe400078efcff */
[C---:B------:R-:W-:Y:S01]  /*1710*/  IADD3 R22, P5, R78.reuse, R45, RZ ;  /* 0x0000002d4e167210 */ /* 0x040fe20007fbe0ff */
[----:B------:R0:W5:Y:S01]  /*1720*/  @!P2 LDG.E.U8 R69, desc[UR6][R20.64] ;  /* 0x000000061445a981 */ /* 0x000162000c1e1100 */
[----:B------:R-:W-:Y:S02]  /*1730*/  ISETP.GE.AND P6, PT, R23, UR5, PT ;  /* 0x0000000517007c0c */ /* 0x000fe4000bfc6270 */
[----:B------:R-:W-:-:S02]  /*1740*/  LEA.HI.X.SX32 R23, R78, R59, 0x1, P5 ;  /* 0x0000003b4e177211 */ /* 0x000fc400028f0eff */
[----:B------:R-:W-:Y:S02]  /*1750*/  PRMT R75, RZ, 0x7610, R75 ;  /* 0x00007610ff4b7816 */ /* 0x000fe4000000004b */
[C---:B------:R-:W-:Y:S02]  /*1760*/  LOP3.LUT R60, R79.reuse, 0x10, RZ, 0xfc, !PT ;  /* 0x000000104f3c7812 */ /* 0x040fe400078efcff */
[C---:B0-----:R-:W-:Y:S02]  /*1770*/  IADD3 R20, P5, R76.reuse, R45, RZ ;  /* 0x0000002d4c147210 */ /* 0x041fe40007fbe0ff */
[----:B------:R0:W5:Y:S01]  /*1780*/  @!P4 LDG.E.U8 R75, desc[UR6][R22.64] ;  /* 0x00000006164bc981 */ /* 0x000162000c1e1100 */
[----:B------:R-:W-:Y:S02]  /*1790*/  PRMT R77, RZ, 0x7610, R77 ;  /* 0x00007610ff4d7816 */ /* 0x000fe4000000004d */
[----:B------:R-:W-:Y:S02]  /*17a0*/  LEA.HI.X.SX32 R21, R76, R59, 0x1, P5 ;  /* 0x0000003b4c157211 */ /* 0x000fe400028f0eff */
[----:B------:R-:W-:-:S02]  /*17b0*/  LOP3.LUT R34, R79, 0x16, RZ, 0xfc, !PT ;  /* 0x000000164f227812 */ /* 0x000fc400078efcff */
[----:B------:R-:W-:Y:S01]  /*17c0*/  ISETP.GE.AND P2, PT, R60, UR5, PT ;  /* 0x000000053c007c0c */ /* 0x000fe2000bf46270 */
[----:B------:R1:W5:Y:S01]  /*17d0*/  @!P1 LDG.E.U8 R77, desc[UR6][R20.64] ;  /* 0x00000006144d9981 */ /* 0x000362000c1e1100 */
[----:B------:R-:W-:Y:S02]  /*17e0*/  ISETP.GE.AND P4, PT, R34, UR5, PT ;  /* 0x0000000522007c0c */ /* 0x000fe4000bf86270 */
[-C--:B------:R-:W-:Y:S02]  /*17f0*/  IADD3 R34, P1, R70, R45.reuse, RZ ;  /* 0x0000002d46227210 */ /* 0x080fe40007f3e0ff */
[----:B------:R-:W-:Y:S02]  /*1800*/  IADD3 R60, P5, R74, R45, RZ ;  /* 0x0000002d4a3c7210 */ /* 0x000fe40007fbe0ff */
[----:B------:R-:W-:Y:S02]  /*1810*/  PRMT R83, RZ, 0x7610, R83 ;  /* 0x00007610ff537816 */ /* 0x000fe40000000053 */
[----:B------:R-:W-:-:S02]  /*1820*/  LEA.HI.X.SX32 R35, R70, R59, 0x1, P1 ;  /* 0x0000003b46237211 */ /* 0x000fc400008f0eff */
[----:B------:R-:W-:Y:S02]  /*1830*/  LEA.HI.X.SX32 R61, R74, R59, 0x1, P5 ;  /* 0x0000003b4a3d7211 */ /* 0x000fe400028f0eff */
[C---:B0-----:R-:W-:Y:S02]  /*1840*/  IADD3 R22, P1, R66.reuse, R45, RZ ;  /* 0x0000002d42167210 */ /* 0x041fe40007f3e0ff */
[----:B------:R-:W-:Y:S01]  /*1850*/  LOP3.LUT R32, R79, 0x18, RZ, 0xfc, !PT ;  /* 0x000000184f207812 */ /* 0x000fe200078efcff */
[----:B------:R0:W3:Y:S01]  /*1860*/  @!P2 LDG.E.U8 R83, desc[UR6][R60.64] ;  /* 0x000000063c53a981 */ /* 0x0000e2000c1e1100 */
[----:B------:R-:W-:Y:S02]  /*1870*/  PRMT R81, RZ, 0x7610, R81 ;  /* 0x00007610ff517816 */ /* 0x000fe40000000051 */
[----:B------:R-:W-:Y:S02]  /*1880*/  LEA.HI.X.SX32 R23, R66, R59, 0x1, P1 ;  /* 0x0000003b42177211 */ /* 0x000fe400008f0eff */
[----:B------:R-:W-:-:S02]  /*1890*/  ISETP.GE.AND P5, PT, R32, UR5, PT ;  /* 0x0000000520007c0c */ /* 0x000fc4000bfa6270 */
[-C--:B-1----:R-:W-:Y:S01]  /*18a0*/  IADD3 R20, P1, R64, R45.reuse, RZ ;  /* 0x0000002d40147210 */ /* 0x082fe20007f3e0ff */
[----:B------:R1:W5:Y:S01]  /*18b0*/  @!P3 LDG.E.U8 R81, desc[UR6][R34.64] ;  /* 0x000000062251b981 */ /* 0x000362000c1e1100 */
[----:B------:R-:W-:Y:S02]  /*18c0*/  IADD3 R32, P2, R68, R45, RZ ;  /* 0x0000002d44207210 */ /* 0x000fe40007f5e0ff */
[----:B0-----:R-:W-:Y:S02]  /*18d0*/  LOP3.LUT R60, R79, 0x1c, RZ, 0xfc, !PT ;  /* 0x0000001c4f3c7812 */ /* 0x001fe400078efcff */
[-C--:B------:R-:W-:Y:S02]  /*18e0*/  LEA.HI.X.SX32 R21, R64, R59.reuse, 0x1, P1 ;  /* 0x0000003b40157211 */ /* 0x080fe400008f0eff */
[----:B------:R-:W-:Y:S02]  /*18f0*/  LEA.HI.X.SX32 R33, R68, R59, 0x1, P2 ;  /* 0x0000003b44217211 */ /* 0x000fe400010f0eff */
[----:B------:R-:W-:-:S02]  /*1900*/  ISETP.GE.AND P2, PT, R60, UR5, PT ;  /* 0x000000053c007c0c */ /* 0x000fc4000bf46270 */
[C---:B-1----:R-:W-:Y:S02]  /*1910*/  IADD3 R34, P1, R62.reuse, R45, RZ ;  /* 0x0000002d3e227210 */ /* 0x042fe40007f3e0ff */
[----:B------:R-:W-:Y:S02]  /*1920*/  LOP3.LUT R60, R79, 0x1e, RZ, 0xfc, !PT ;  /* 0x0000001e4f3c7812 */ /* 0x000fe400078efcff */
[----:B------:R-:W-:Y:S02]  /*1930*/  PRMT R87, RZ, 0x7610, R87 ;  /* 0x00007610ff577816 */ /* 0x000fe40000000057 */
[----:B------:R-:W-:Y:S02]  /*1940*/  PRMT R85, RZ, 0x7610, R85 ;  /* 0x00007610ff557816 */ /* 0x000fe40000000055 */
[----:B------:R-:W-:Y:S02]  /*1950*/  PRMT R79, RZ, 0x7610, R79 ;  /* 0x00007610ff4f7816 */ /* 0x000fe4000000004f */
[----:B------:R-:W-:Y:S01]  /*1960*/  LEA.HI.X.SX32 R35, R62, R59, 0x1, P1 ;  /* 0x0000003b3e237211 */ /* 0x000fe200008f0eff */
[----:B------:R0:W5:Y:S01]  /*1970*/  @!P6 LDG.E.U8 R87, desc[UR6][R32.64] ;  /* 0x000000062057e981 */ /* 0x000162000c1e1100 */
[----:B------:R-:W-:-:S02]  /*1980*/  PRMT R61, RZ, 0x7610, R61 ;  /* 0x00007610ff3d7816 */ /* 0x000fc4000000003d */
[----:B------:R-:W-:Y:S01]  /*1990*/  ISETP.GE.AND P3, PT, R60, UR5, PT ;  /* 0x000000053c007c0c */ /* 0x000fe2000bf66270 */
[----:B------:R1:W5:Y:S04]  /*19a0*/  @!P4 LDG.E.U8 R85, desc[UR6][R22.64] ;  /* 0x000000061655c981 */ /* 0x000368000c1e1100 */
[----:B------:R-:W5:Y:S01]  /*19b0*/  @!P0 LDG.E.U8 R79, desc[UR6][R34.64] ;  /* 0x00000006224f8981 */ /* 0x000f62000c1e1100 */
[----:B0-----:R-:W-:-:S03]  /*19c0*/  IADD3 R32, P1, R58, R45, RZ ;  /* 0x0000002d3a207210 */ /* 0x001fc60007f3e0ff */
[----:B------:R0:W5:Y:S01]  /*19d0*/  @!P5 LDG.E.U8 R61, desc[UR6][R20.64] ;  /* 0x00000006143dd981 */ /* 0x000162000c1e1100 */
[----:B-1----:R-:W-:Y:S02]  /*19e0*/  IADD3 R22, P0, R56, R45, RZ ;  /* 0x0000002d38167210 */ /* 0x002fe40007f1e0ff */
[----:B------:R-:W-:Y:S02]  /*19f0*/  PRMT R89, RZ, 0x7610, R89 ;  /* 0x00007610ff597816 */ /* 0x000fe40000000059 */
[-C--:B------:R-:W-:Y:S02]  /*1a00*/  LEA.HI.X.SX32 R33, R58, R59.reuse, 0x1, P1 ;  /* 0x0000003b3a217211 */ /* 0x080fe400008f0eff */
[----:B------:R-:W-:Y:S02]  /*1a10*/  LEA.HI.X.SX32 R23, R56, R59, 0x1, P0 ;  /* 0x0000003b38177211 */ /* 0x000fe400000f0eff */
[----:B0-----:R-:W-:Y:S01]  /*1a20*/  PRMT R21, RZ, 0x7610, R21 ;  /* 0x00007610ff157816 */ /* 0x001fe20000000015 */
[----:B------:R0:W5:Y:S05]  /*1a30*/  @!P2 LDG.E.U8 R89, desc[UR6][R32.64] ;  /* 0x000000062059a981 */ /* 0x00016a000c1e1100 */
[----:B------:R1:W5:Y:S01]  /*1a40*/  @!P3 LDG.E.U8 R21, desc[UR6][R22.64] ;  /* 0x000000061615b981 */ /* 0x000362000c1e1100 */
[----:B------:R-:W-:Y:S01]  /*1a50*/  BAR.SYNC.DEFER_BLOCKING 0x0 ;  /* 0x0000000000007b1d */ /* 0x000fe20000010000 */
[----:B------:R-:W-:-:S02]  /*1a60*/  IADD3 RZ, P2, R48, R42, RZ ;  /* 0x0000002a30ff7210 */ /* 0x000fc40007f5e0ff */
[----:B------:R-:W-:Y:S02]  /*1a70*/  IADD3 RZ, P1, R48, R40, RZ ;  /* 0x0000002830ff7210 */ /* 0x000fe40007f3e0ff */
[----:B------:R-:W-:Y:S01]  /*1a80*/  ISETP.GE.AND P0, PT, R2, UR5, PT ;  /* 0x0000000502007c0c */ /* 0x000fe2000bf06270 */
[----:B0-----:R-:W-:Y:S01]  /*1a90*/  IMAD.X R33, R14, 0x1, R57, P2 ;  /* 0x000000010e217824 */ /* 0x001fe200010e0639 */
[----:B------:R-:W-:Y:S01]  /*1aa0*/  IADD3 RZ, P3, R48, R39, RZ ;  /* 0x0000002730ff7210 */ /* 0x000fe20007f7e0ff */
[----:B-1----:R-:W-:Y:S01]  /*1ab0*/  IMAD.X R23, R14, 0x1, R55, P1 ;  /* 0x000000010e177824 */ /* 0x002fe200008e0637 */
[C---:B------:R-:W-:Y:S02]  /*1ac0*/  IADD3 RZ, P2, R48.reuse, R38, RZ ;  /* 0x0000002630ff7210 */ /* 0x040fe40007f5e0ff */
[C---:B------:R-:W-:Y:S01]  /*1ad0*/  IADD3 RZ, P1, R48.reuse, R37, RZ ;  /* 0x0000002530ff7210 */ /* 0x040fe20007f3e0ff */
[C---:B------:R-:W-:Y:S02]  /*1ae0*/  IMAD.IADD R32, R48.reuse, 0x1, R42 ;  /* 0x0000000130207824 */ /* 0x040fe400078e022a */
[----:B------:R-:W-:-:S02]  /*1af0*/  IMAD.IADD R60, R48, 0x1, R38 ;  /* 0x00000001303c7824 */ /* 0x000fc400078e0226 */
[C---:B------:R-:W-:Y:S02]  /*1b00*/  IMAD.IADD R22, R48.reuse, 0x1, R40 ;  /* 0x0000000130167824 */ /* 0x040fe400078e0228 */
[----:B------:R-:W-:Y:S02]  /*1b10*/  IMAD.IADD R20, R48, 0x1, R39 ;  /* 0x0000000130147824 */ /* 0x000fe400078e0227 */
[----:B------:R-:W-:Y:S01]  /*1b20*/  IMAD.X R35, R14, 0x1, R49, P1 ;  /* 0x000000010e237824 */ /* 0x000fe200008e0631 */
[C---:B------:R-:W-:Y:S01]  /*1b30*/  IADD3 RZ, P1, R48.reuse, R15, RZ ;  /* 0x0000000f30ff7210 */ /* 0x040fe20007f3e0ff */
[----:B------:R-:W-:Y:S01]  /*1b40*/  IMAD.IADD R34, R48, 0x1, R37 ;  /* 0x0000000130227824 */ /* 0x000fe200078e0225 */
[----:B--2---:R-:W-:Y:S04]  /*1b50*/  STS.U8 [R46+UR4+0x40], R63 ;  /* 0x0000403f2e007988 */ /* 0x004fe80008000004 */
[----:B----4-:R-:W-:Y:S04]  /*1b60*/  STS.U8 [R46+UR4], R65 ;  /* 0x000000412e007988 */ /* 0x010fe80008000004 */
[----:B---3--:R-:W-:Y:S04]  /*1b70*/  STS.U8 [R46+UR4+0x200], R83 ;  /* 0x000200532e007988 */ /* 0x008fe80008000004 */
[----:B-----5:R0:W-:Y:S04]  /*1b80*/  STS.U8 [R46+UR4+0x240], R81 ;  /* 0x000240512e007988 */ /* 0x0201e80008000004 */
[----:B------:R-:W-:Y:S04]  /*1b90*/  STS.U8 [R50+UR4+0x80], R71 ;  /* 0x0000804732007988 */ /* 0x000fe80008000004 */
[----:B------:R-:W-:Y:S04]  /*1ba0*/  STS.U8 [R50+UR4+0xc0], R73 ;  /* 0x0000c04932007988 */ /* 0x000fe80008000004 */
[----:B------:R-:W-:Y:S04]  /*1bb0*/  STS.U8 [R50+UR4+0x280], R87 ;  /* 0x0002805732007988 */ /* 0x000fe80008000004 */
[----:B------:R-:W-:Y:S04]  /*1bc0*/  STS.U8 [R50+UR4+0x2c0], R85 ;  /* 0x0002c05532007988 */ /* 0x000fe80008000004 */
[----:B------:R-:W-:Y:S04]  /*1bd0*/  STS.U8 [R52+UR4+0x100], R69 ;  /* 0x0001004534007988 */ /* 0x000fe80008000004 */
[----:B------:R-:W-:Y:S04]  /*1be0*/  STS.U8 [R52+UR4+0x140], R67 ;  /* 0x0001404334007988 */ /* 0x000fe80008000004 */
[----:B------:R1:W-:Y:S04]  /*1bf0*/  STS.U8 [R52+UR4+0x300], R61 ;  /* 0x0003003d34007988 */ /* 0x0003e80008000004 */
[----:B------:R-:W-:Y:S04]  /*1c00*/  STS.U8 [R52+UR4+0x340], R79 ;  /* 0x0003404f34007988 */ /* 0x000fe80008000004 */
[----:B------:R-:W-:Y:S04]  /*1c10*/  STS.U8 [R54+UR4+0x180], R75 ;  /* 0x0001804b36007988 */ /* 0x000fe80008000004 */
[----:B------:R2:W-:Y:S04]  /*1c20*/  STS.U8 [R54+UR4+0x1c0], R77 ;  /* 0x0001c04d36007988 */ /* 0x0005e80008000004 */
[----:B------:R-:W-:Y:S04]  /*1c30*/  STS.U8 [R54+UR4+0x380], R89 ;  /* 0x0003805936007988 */ /* 0x000fe80008000004 */
[----:B------:R3:W-:Y:S01]  /*1c40*/  STS.U8 [R54+UR4+0x3c0], R21 ;  /* 0x0003c01536007988 */ /* 0x0007e20008000004 */
[----:B------:R-:W-:Y:S01]  /*1c50*/  BAR.SYNC.DEFER_BLOCKING 0x0 ;  /* 0x0000000000007b1d */ /* 0x000fe20000010000 */
[----:B0-----:R-:W-:Y:S01]  /*1c60*/  PRMT R81, RZ, 0x7610, R81 ;  /* 0x00007610ff517816 */ /* 0x001fe20000000051 */
[----:B-1----:R-:W-:Y:S01]  /*1c70*/  IMAD.X R61, R14, 0x1, R51, P2 ;  /* 0x000000010e3d7824 */ /* 0x002fe200010e0633 */
[----:B--2---:R-:W-:-:S02]  /*1c80*/  PRMT R77, RZ, 0x7610, R77 ;  /* 0x00007610ff4d7816 */ /* 0x004fc4000000004d */
[----:B------:R-:W-:Y:S01]  /*1c90*/  PRMT R79, RZ, 0x7610, R79 ;  /* 0x00007610ff4f7816 */ /* 0x000fe2000000004f */
[----:B---3--:R-:W-:Y:S01]  /*1ca0*/  IMAD.X R21, R14, 0x1, R53, P3 ;  /* 0x000000010e157824 */ /* 0x008fe200018e0635 */
[----:B------:R-:W-:Y:S02]  /*1cb0*/  PRMT R75, RZ, 0x7610, R75 ;  /* 0x00007610ff4b7816 */ /* 0x000fe4000000004b */
[C---:B------:R-:W-:Y:S02]  /*1cc0*/  IADD3 RZ, P3, R48.reuse, R36, RZ ;  /* 0x0000002430ff7210 */ /* 0x040fe40007f7e0ff */
[----:B------:R-:W-:Y:S02]  /*1cd0*/  IADD3 RZ, P2, R48, R19, RZ ;  /* 0x0000001330ff7210 */ /* 0x000fe40007f5e0ff */
[----:B------:R-:W-:Y:S02]  /*1ce0*/  PRMT R83, RZ, 0x7610, R83 ;  /* 0x00007610ff537816 */ /* 0x000fe40000000053 */
[----:B------:R-:W-:-:S02]  /*1cf0*/  PRMT R85, RZ, 0x7610, R85 ;  /* 0x00007610ff557816 */ /* 0x000fc40000000055 */
[----:B------:R-:W-:Y:S01]  /*1d00*/  PRMT R87, RZ, 0x7610, R87 ;  /* 0x00007610ff577816 */ /* 0x000fe20000000057 */
[----:B------:R0:W2:Y:S04]  /*1d10*/  @!P0 LDG.E.U8 R81, desc[UR6][R32.64] ;  /* 0x0000000620518981 */ /* 0x0000a8000c1e1100 */
[----:B------:R1:W3:Y:S04]  /*1d20*/  @!P0 LDG.E.U8 R77, desc[UR6][R60.64] ;  /* 0x000000063c4d8981 */ /* 0x0002e8000c1e1100 */
[----:B------:R4:W5:Y:S01]  /*1d30*/  @!P0 LDG.E.U8 R79, desc[UR6][R22.64] ;  /* 0x00000006164f8981 */ /* 0x000962000c1e1100 */
[----:B0-----:R-:W-:-:S03]  /*1d40*/  IMAD.IADD R32, R48, 0x1, R36 ;  /* 0x0000000130207824 */ /* 0x001fc600078e0224 */
[----:B------:R0:W3:Y:S01]  /*1d50*/  @!P0 LDG.E.U8 R75, desc[UR6][R20.64] ;  /* 0x00000006144b8981 */ /* 0x0000e2000c1e1100 */
[----:B------:R-:W-:Y:S01]  /*1d60*/  IMAD.X R33, R14, 0x1, R47, P3 ;  /* 0x000000010e217824 */ /* 0x000fe200018e062f */
[----:B-1----:R-:W-:Y:S02]  /*1d70*/  PRMT R61, RZ, 0x7610, R61 ;  /* 0x00007610ff3d7816 */ /* 0x002fe4000000003d */
[----:B------:R-:W3:Y:S01]  /*1d80*/  @!P0 LDG.E.U8 R83, desc[UR6][R34.64] ;  /* 0x0000000622538981 */ /* 0x000ee2000c1e1100 */
[----:B----4-:R-:W-:Y:S02]  /*1d90*/  IMAD.IADD R22, R48, 0x1, R19 ;  /* 0x0000000130167824 */ /* 0x010fe400078e0213 */
[----:B------:R-:W-:Y:S01]  /*1da0*/  IMAD.X R23, R14, 0x1, R43, P2 ;  /* 0x000000010e177824 */ /* 0x000fe200010e062b */
[----:B------:R1:W4:Y:S01]  /*1db0*/  @!P0 LDG.E.U8 R85, desc[UR6][R32.64] ;  /* 0x0000000620558981 */ /* 0x000322000c1e1100 */
[----:B0-----:R-:W-:Y:S02]  /*1dc0*/  IMAD.IADD R20, R48, 0x1, R15 ;  /* 0x0000000130147824 */ /* 0x001fe400078e020f */
[----:B------:R-:W-:Y:S01]  /*1dd0*/  IMAD.X R21, R14, 0x1, R41, P1 ;  /* 0x000000010e157824 */ /* 0x000fe200008e0629 */
[----:B------:R-:W4:Y:S04]  /*1de0*/  @!P0 LDG.E.U8 R87, desc[UR6][R22.64] ;  /* 0x0000000616578981 */ /* 0x000f28000c1e1100 */
[----:B------:R-:W4:Y:S04]  /*1df0*/  @!P0 LDG.E.U8 R61, desc[UR6][R20.64] ;  /* 0x00000006143d8981 */ /* 0x000f28000c1e1100 */
[----:B------:R-:W-:Y:S04]  /*1e00*/  LDS.U8 R91, [R17+UR4] ;  /* 0x00000004115b7984 */ /* 0x000fe80008000000 */
[----:B------:R-:W-:Y:S04]  /*1e10*/  LDS.U8 R93, [R17+UR4+0x20] ;  /* 0x00002004115d7984 */ /* 0x000fe80008000000 */
[----:B------:R-:W-:Y:S04]  /*1e20*/  LDS.U8 R63, [R17+UR4+0x40] ;  /* 0x00004004113f7984 */ /* 0x000fe80008000000 */
[----:B------:R-:W-:Y:S04]  /*1e30*/  LDS.U8 R90, [R17+UR4+0x60] ;  /* 0x00006004115a7984 */ /* 0x000fe80008000000 */
[----:B------:R-:W-:Y:S04]  /*1e40*/  LDS.U8 R89, [R17+UR4+0x200] ;  /* 0x0002000411597984 */ /* 0x000fe80008000000 */
[----:B------:R-:W0:Y:S04]  /*1e50*/  LDS.U8 R60, [R17+UR4+0x220] ;  /* 0x00022004113c7984 */ /* 0x000e280008000000 */
[----:B------:R-:W-:Y:S04]  /*1e60*/  LDS.U8 R65, [R17+UR4+0x240] ;  /* 0x0002400411417984 */ /* 0x000fe80008000000 */
[----:B------:R-:W-:Y:S04]  /*1e70*/  LDS.U8 R92, [R17+UR4+0x260] ;  /* 0x00026004115c7984 */ /* 0x000fe80008000000 */
[----:B-1----:R-:W-:Y:S04]  /*1e80*/  LDS.U8 R32, [R44+UR4] ;  /* 0x000000042c207984 */ /* 0x002fe80008000000 */
[----:B------:R-:W1:Y:S04]  /*1e90*/  LDS.U8 R35, [R44+UR4+0x20] ;  /* 0x000020042c237984 */ /* 0x000e680008000000 */
[----:B------:R-:W-:Y:S04]  /*1ea0*/  LDS.U8 R67, [R44+UR4+0x40] ;  /* 0x000040042c437984 */ /* 0x000fe80008000000 */
[----:B------:R-:W-:Y:S04]  /*1eb0*/  LDS.U8 R69, [R44+UR4+0x60] ;  /* 0x000060042c457984 */ /* 0x000fe80008000000 */
[----:B------:R-:W-:Y:S04]  /*1ec0*/  LDS.U8 R33, [R44+UR4+0x200] ;  /* 0x000200042c217984 */ /* 0x000fe80008000000 */
[----:B------:R-:W4:Y:S04]  /*1ed0*/  LDS.U8 R34, [R44+UR4+0x220] ;  /* 0x000220042c227984 */ /* 0x000f280008000000 */
[----:B------:R-:W-:Y:S04]  /*1ee0*/  LDS.U8 R71, [R44+UR4+0x240] ;  /* 0x000240042c477984 */ /* 0x000fe80008000000 */
[----:B------:R-:W-:Y:S01]  /*1ef0*/  LDS.U8 R73, [R44+UR4+0x260] ;  /* 0x000260042c497984 */ /* 0x000fe20008000000 */
[----:B------:R-:W-:Y:S01]  /*1f00*/  BAR.SYNC.DEFER_BLOCKING 0x0 ;  /* 0x0000000000007b1d */ /* 0x000fe20000010000 */
[----:B0-----:R-:W-:-:S02]  /*1f10*/  IMAD R60, R60, 0x100, R89 ;  /* 0x000001003c3c7824 */ /* 0x001fc400078e0259 */
[----:B------:R-:W-:Y:S02]  /*1f20*/  IMAD R91, R93, 0x100, R91 ;  /* 0x000001005d5b7824 */ /* 0x000fe400078e025b */
[----:B-1----:R-:W-:-:S03]  /*1f30*/  IMAD R35, R35, 0x100, R32 ;  /* 0x0000010023237824 */ /* 0x002fc600078e0220 */
[----:B------:R-:W-:Y:S01]  /*1f40*/  F2FP.F16.E4M3.UNPACK_B R32, R91 ;  /* 0x0000005bff20723e */ /* 0x000fe200020006ff */
[----:B------:R-:W-:Y:S01]  /*1f50*/  USHF.R.S32.HI UR9, URZ, 0x1f, UR8 ;  /* 0x0000001f3f097899 */ /* 0x000fe20008011408 */
[----:B------:R-:W-:Y:S01]  /*1f60*/  VIADD R13, R13, 0xffffffff ;  /* 0xffffffff0d0d7836 */ /* 0x000fe20000000000 */
[----:B------:R-:W-:-:S04]  /*1f70*/  IADD3 R36, P0, R36, UR8, RZ ;  /* 0x0000000824247c10 */ /* 0x000fc8000ff1e0ff */
[----:B------:R-:W-:Y:S02]  /*1f80*/  IADD3.X R47, R47, UR9, RZ, P0, !PT ;  /* 0x000000092f2f7c10 */ /* 0x000fe400087fe4ff */
[----:B------:R-:W-:Y:S02]  /*1f90*/  ISETP.NE.U32.AND P0, PT, R13, RZ, PT ;  /* 0x000000ff0d00720c */ /* 0x000fe40003f05070 */
[----:B------:R-:W-:Y:S02]  /*1fa0*/  IADD3 R15, P5, R15, UR8, RZ ;  /* 0x000000080f0f7c10 */ /* 0x000fe4000ffbe0ff */
[----:B------:R-:W-:Y:S02]  /*1fb0*/  IADD3 R19, P6, R19, UR8, RZ ;  /* 0x0000000813137c10 */ /* 0x000fe4000ffde0ff */
[----:B------:R-:W-:Y:S02]  /*1fc0*/  IADD3.X R41, R41, UR9, RZ, P5, !PT ;  /* 0x0000000929297c10 */ /* 0x000fe4000affe4ff */
[----:B------:R-:W-:-:S02]  /*1fd0*/  IADD3 R37, P1, R37, UR8, RZ ;  /* 0x0000000825257c10 */ /* 0x000fc4000ff3e0ff */
[----:B------:R-:W-:Y:S02]  /*1fe0*/  IADD3 R38, P2, R38, UR8, RZ ;  /* 0x0000000826267c10 */ /* 0x000fe4000ff5e0ff */
[----:B------:R-:W-:Y:S02]  /*1ff0*/  IADD3 R39, P3, R39, UR8, RZ ;  /* 0x0000000827277c10 */ /* 0x000fe4000ff7e0ff */
[----:B------:R-:W-:Y:S02]  /*2000*/  IADD3 R40, P4, R40, UR8, RZ ;  /* 0x0000000828287c10 */ /* 0x000fe4000ff9e0ff */
[----:B------:R-:W-:Y:S02]  /*2010*/  IADD3 R42, P5, R42, UR8, RZ ;  /* 0x000000082a2a7c10 */ /* 0x000fe4000ffbe0ff */
[----:B------:R-:W-:Y:S01]  /*2020*/  IADD3.X R43, R43, UR9, RZ, P6, !PT ;  /* 0x000000092b2b7c10 */ /* 0x000fe2000b7fe4ff */
[----:B------:R-:W-:Y:S01]  /*2030*/  UIADD3 UR5, UR5, -0x20, URZ ;  /* 0xffffffe005057890 */ /* 0x000fe2000fffe03f */
[----:B------:R-:W-:-:S02]  /*2040*/  IADD3 R45, P6, R16, R45, RZ ;  /* 0x0000002d102d7210 */ /* 0x000fc40007fde0ff */
[----:B------:R-:W-:Y:S02]  /*2050*/  IADD3.X R49, R49, UR9, RZ, P1, !PT ;  /* 0x0000000931317c10 */ /* 0x000fe40008ffe4ff */
[----:B------:R-:W-:Y:S02]  /*2060*/  IADD3.X R51, R51, UR9, RZ, P2, !PT ;  /* 0x0000000933337c10 */ /* 0x000fe400097fe4ff */
[----:B------:R-:W-:Y:S02]  /*2070*/  IADD3.X R53, R53, UR9, RZ, P3, !PT ;  /* 0x0000000935357c10 */ /* 0x000fe40009ffe4ff */
[----:B------:R-:W-:Y:S02]  /*2080*/  IADD3.X R55, R55, UR9, RZ, P4, !PT ;  /* 0x0000000937377c10 */ /* 0x000fe4000a7fe4ff */
[----:B------:R-:W-:Y:S02]  /*2090*/  IADD3.X R57, R57, UR9, RZ, P5, !PT ;  /* 0x0000000939397c10 */ /* 0x000fe4000affe4ff */
[----:B------:R-:W-:Y:S01]  /*20a0*/  LEA.HI.X.SX32 R59, R16, R59, 0x1, P6 ;  /* 0x0000003b103b7211 */ /* 0x000fe200030f0eff */
[----:B--2---:R-:W-:Y:S04]  /*20b0*/  STS.U8 [R46+UR4], R81 ;  /* 0x000000512e007988 */ /* 0x004fe80008000004 */
[----:B-----5:R0:W-:Y:S04]  /*20c0*/  STS.U8 [R46+UR4+0x40], R79 ;  /* 0x0000404f2e007988 */ /* 0x0201e80008000004 */
[----:B---3--:R-:W-:Y:S04]  /*20d0*/  STS.U8 [R46+UR4+0x100], R83 ;  /* 0x000100532e007988 */ /* 0x008fe80008000004 */
[----:B----4-:R-:W-:Y:S04]  /*20e0*/  STS.U8 [R46+UR4+0x140], R85 ;  /* 0x000140552e007988 */ /* 0x010fe80008000004 */
[----:B------:R-:W-:Y:S04]  /*20f0*/  STS.U8 [R52+UR4+0x80], R75 ;  /* 0x0000804b34007988 */ /* 0x000fe80008000004 */
[----:B------:R-:W-:Y:S04]  /*2100*/  STS.U8 [R52+UR4+0xc0], R77 ;  /* 0x0000c04d34007988 */ /* 0x000fe80008000004 */
[----:B------:R-:W-:Y:S04]  /*2110*/  STS.U8 [R52+UR4+0x180], R87 ;  /* 0x0001805734007988 */ /* 0x000fe80008000004 */
[----:B------:R-:W-:Y:S01]  /*2120*/  STS.U8 [R52+UR4+0x1c0], R61 ;  /* 0x0001c03d34007988 */ /* 0x000fe20008000004 */
[----:B------:R-:W-:Y:S06]  /*2130*/  BAR.SYNC.DEFER_BLOCKING 0x0 ;  /* 0x0000000000007b1d */ /* 0x000fec0000010000 */
[----:B------:R-:W1:Y:S01]  /*2140*/  LDSM.16.M88.4 R20, [R18] ;  /* 0x000000001214783b */ /* 0x000e620000000200 */
[----:B0-----:R-:W-:Y:S01]  /*2150*/  IMAD R79, R34, 0x100, R33 ;  /* 0x00000100224f7824 */ /* 0x001fe200078e0221 */
[----:B------:R-:W-:-:S02]  /*2160*/  F2FP.F16.E4M3.UNPACK_B R34, R60 ;  /* 0x0000003cff22723e */ /* 0x000fc400020006ff */
[----:B------:R-:W-:Y:S02]  /*2170*/  F2FP.F16.E4M3.UNPACK_B R33, R35 ;  /* 0x00000023ff21723e */ /* 0x000fe400020006ff */
[----:B------:R-:W-:Y:S02]  /*2180*/  F2FP.F16.E4M3.UNPACK_B R35, R79 ;  /* 0x0000004fff23723e */ /* 0x000fe400020006ff */
[----:B-1----:R-:W-:Y:S02]  /*2190*/  F2FP.F16.E4M3.UNPACK_B R60, R20 ;  /* 0x00000014ff3c723e */ /* 0x002fe400020006ff */
[----:B------:R-:W-:-:S07]  /*21a0*/  F2FP.F16.E4M3.UNPACK_B R61, R21 ;  /* 0x00000015ff3d723e */ /* 0x000fce00020006ff */
[----:B------:R-:W-:Y:S07]  /*21b0*/  HMMA.16816.F32 R24, R32, R60, R24 ;  /* 0x0000003c2018723c */ /* 0x000fee0000001818 */
[----:B------:R-:W-:Y:S02]  /*21c0*/  F2FP.F16.E4M3.UNPACK_B R60, R22 ;  /* 0x00000016ff3c723e */ /* 0x000fe400020006ff */
[----:B------:R-:W-:-:S07]  /*21d0*/  F2FP.F16.E4M3.UNPACK_B R61, R23 ;  /* 0x00000017ff3d723e */ /* 0x000fce00020006ff */
[----:B------:R-:W-:Y:S01]  /*21e0*/  HMMA.16816.F32 R28, R32, R60, R28 ;  /* 0x0000003c201c723c */ /* 0x000fe2000000181c */
[----:B------:R-:W-:-:S06]  /*21f0*/  F2FP.F16.E4M3.UNPACK_B R20, R20.H1 ;  /* 0x00000014ff14723e */ /* 0x000fcc00030006ff */
[----:B------:R-:W-:Y:S02]  /*2200*/  IMAD R32, R90, 0x100, R63 ;  /* 0x000001005a207824 */ /* 0x000fe400078e023f */
[----:B------:R-:W-:Y:S02]  /*2210*/  IMAD R34, R92, 0x100, R65 ;  /* 0x000001005c227824 */ /* 0x000fe400078e0241 */
[----:B------:R-:W-:Y:S02]  /*2220*/  IMAD R33, R69, 0x100, R67 ;  /* 0x0000010045217824 */ /* 0x000fe400078e0243 */
[----:B------:R-:W-:Y:S01]  /*2230*/  IMAD R35, R73, 0x100, R71 ;  /* 0x0000010049237824 */ /* 0x000fe200078e0247 */
[----:B------:R-:W-:Y:S02]  /*2240*/  F2FP.F16.E4M3.UNPACK_B R32, R32 ;  /* 0x00000020ff20723e */ /* 0x000fe400020006ff */
[----:B------:R-:W-:Y:S02]  /*2250*/  F2FP.F16.E4M3.UNPACK_B R34, R34 ;  /* 0x00000022ff22723e */ /* 0x000fe400020006ff */
[----:B------:R-:W-:-:S02]  /*2260*/  F2FP.F16.E4M3.UNPACK_B R33, R33 ;  /* 0x00000021ff21723e */ /* 0x000fc400020006ff */
[----:B------:R-:W-:Y:S02]  /*2270*/  F2FP.F16.E4M3.UNPACK_B R35, R35 ;  /* 0x00000023ff23723e */ /* 0x000fe400020006ff */
[----:B------:R-:W-:Y:S02]  /*2280*/  F2FP.F16.E4M3.UNPACK_B R21, R21.H1 ;  /* 0x00000015ff15723e */ /* 0x000fe400030006ff */
[----:B------:R-:W-:Y:S02]  /*2290*/  F2FP.F16.E4M3.UNPACK_B R22, R22.H1 ;  /* 0x00000016ff16723e */ /* 0x000fe400030006ff */
[----:B------:R-:W-:-:S03]  /*22a0*/  F2FP.F16.E4M3.UNPACK_B R23, R23.H1 ;  /* 0x00000017ff17723e */ /* 0x000fc600030006ff */
[C---:B------:R-:W-:Y:S06]  /*22b0*/  HMMA.16816.F32 R24, R32.reuse, R20, R24 ;  /* 0x000000142018723c */ /* 0x040fec0000001818 */
[----:B------:R-:W-:Y:S01]  /*22c0*/  HMMA.16816.F32 R28, R32, R22, R28 ;  /* 0x00000016201c723c */ /* 0x000fe2000000181c */
[----:B------:R-:W-:-:S08]  /*22d0*/  NOP ;  /* 0x0000000000007918 */ /* 0x000fd00000000000 */
[----:B------:R-:W-:-:S15]  /*22e0*/  @P0 BRA `(.L_x_2) ;  /* 0xfffffff000540947 */ /* 0x000fde000383ffff */
.L_x_1:
[----:B------:R-:W0:Y:S01]  /*22f0*/  S2R R14, SR_TID.X ;  /* 0x00000000000e7919 */ /* 0x000e220000002100 */
[----:B------:R-:W-:Y:S01]  /*2300*/  IMAD.SHL.U32 R13, R0, 0x20, RZ ;  /* 0x00000020000d7824 */ /* 0x000fe200078e00ff */
[----:B------:R-:W-:Y:S01]  /*2310*/  LOP3.LUT R15, R12, 0x180, RZ, 0xc0, !PT ;  /* 0x000001800c0f7812 */ /* 0x000fe200078ec0ff */
[----:B------:R-:W-:Y:S01]  /*2320*/  ULDC.64 UR12, c[0x0][0x228] ;  /* 0x00008a00000c7ab9 */ /* 0x000fe20000000a00 */
[----:B------:R-:W-:Y:S01]  /*2330*/  F2FP.SATFINITE.E4M3.F32.PACK_AB_MERGE_C R24, R25, R24, RZ ;  /* 0x000000181918723e */ /* 0x000fe200048070ff */
[----:B------:R-:W-:Y:S01]  /*2340*/  ULDC UR5, c[0x0][0x244] ;  /* 0x0000910000057ab9 */ /* 0x000fe20000000800 */
[----:B------:R-:W-:Y:S01]  /*2350*/  LOP3.LUT R13, R13, 0x60, RZ, 0xc0, !PT ;  /* 0x000000600d0d7812 */ /* 0x000fe200078ec0ff */
[----:B------:R-:W-:Y:S01]  /*2360*/  IMAD R18, R2, 0x4, R15 ;  /* 0x0000000402127824 */ /* 0x000fe200078e020f */
[----:B------:R-:W-:Y:S01]  /*2370*/  F2FP.SATFINITE.E4M3.F32.PACK_AB_MERGE_C R28, R29, R28, RZ ;  /* 0x0000001c1d1c723e */ /* 0x000fe200048070ff */
[----:B------:R-:W-:Y:S01]  /*2380*/  ULDC UR10, c[0x0][0x248] ;  /* 0x00009200000a7ab9 */ /* 0x000fe20000000800 */
[----:B------:R-:W-:Y:S01]  /*2390*/  F2FP.SATFINITE.E4M3.F32.PACK_AB_MERGE_C R26, R27, R26, RZ ;  /* 0x0000001a1b1a723e */ /* 0x000fe200048070ff */
[----:B------:R-:W-:Y:S01]  /*23a0*/  ULDC.64 UR8, c[0x0][0x220] ;  /* 0x0000880000087ab9 */ /* 0x000fe20000000a00 */
[----:B------:R-:W-:-:S02]  /*23b0*/  F2FP.SATFINITE.E4M3.F32.PACK_AB_MERGE_C R30, R31, R30, RZ ;  /* 0x0000001e1f1e723e */ /* 0x000fc400048070ff */
[----:B------:R-:W-:Y:S02]  /*23c0*/  LOP3.LUT R15, R13, 0x1c, R0, 0xf8, !PT ;  /* 0x0000001c0d0f7812 */ /* 0x000fe400078ef800 */
[----:B------:R-:W-:Y:S02]  /*23d0*/  LOP3.LUT R24, R24, 0xffff, RZ, 0xc0, !PT ;  /* 0x0000ffff18187812 */ /* 0x000fe400078ec0ff */
[----:B------:R-:W-:Y:S02]  /*23e0*/  LOP3.LUT R13, R28, 0xffff, RZ, 0xc0, !PT ;  /* 0x0000ffff1c0d7812 */ /* 0x000fe400078ec0ff */
[----:B------:R-:W-:Y:S02]  /*23f0*/  LOP3.LUT R26, R26, 0xffff, RZ, 0xc0, !PT ;  /* 0x0000ffff1a1a7812 */ /* 0x000fe400078ec0ff */
[----:B------:R-:W-:Y:S02]  /*2400*/  LOP3.LUT R19, R30, 0xffff, RZ, 0xc0, !PT ;  /* 0x0000ffff1e137812 */ /* 0x000fe400078ec0ff */
[----:B------:R-:W-:-:S02]  /*2410*/  SHF.R.U32.HI R12, RZ, 0x8, R13 ;  /* 0x00000008ff0c7819 */ /* 0x000fc4000001160d */
[----:B------:R-:W-:Y:S02]  /*2420*/  SHF.R.U32.HI R0, RZ, 0x8, R24 ;  /* 0x00000008ff007819 */ /* 0x000fe40000011618 */
[----:B------:R-:W-:Y:S02]  /*2430*/  SHF.R.U32.HI R2, RZ, 0x8, R26 ;  /* 0x00000008ff027819 */ /* 0x000fe4000001161a */
[----:B------:R-:W-:Y:S02]  /*2440*/  LOP3.LUT R17, R0, 0xffff, RZ, 0xc0, !PT ;  /* 0x0000ffff00117812 */ /* 0x000fe400078ec0ff */
[----:B0-----:R-:W-:Y:S02]  /*2450*/  LOP3.LUT R21, R14, 0x20, RZ, 0xc0, !PT ;  /* 0x000000200e157812 */ /* 0x001fe400078ec0ff */
[----:B------:R-:W-:Y:S02]  /*2460*/  PRMT R14, R24, 0x3340, R13 ;  /* 0x00003340180e7816 */ /* 0x000fe4000000000d */
[----:B------:R-:W-:Y:S01]  /*2470*/  SHF.R.U32.HI R13, RZ, 0x8, R19 ;  /* 0x00000008ff0d7819 */ /* 0x000fe20000011613 */
[----:B------:R-:W-:Y:S01]  /*2480*/  BAR.SYNC.DEFER_BLOCKING 0x0 ;  /* 0x0000000000007b1d */ /* 0x000fe20000010000 */
[----:B------:R-:W-:-:S02]  /*2490*/  ISETP.NE.U32.AND P0, PT, R21, RZ, PT ;  /* 0x000000ff1500720c */ /* 0x000fc40003f05070 */
[----:B------:R-:W-:Y:S02]  /*24a0*/  LOP3.LUT R12, R12, 0xffff, RZ, 0xc0, !PT ;  /* 0x0000ffff0c0c7812 */ /* 0x000fe400078ec0ff */
[----:B------:R-:W-:Y:S02]  /*24b0*/  LOP3.LUT R16, R2, 0xffff, RZ, 0xc0, !PT ;  /* 0x0000ffff02107812 */ /* 0x000fe400078ec0ff */
[----:B------:R-:W-:Y:S02]  /*24c0*/  LOP3.LUT R13, R13, 0xffff, RZ, 0xc0, !PT ;  /* 0x0000ffff0d0d7812 */ /* 0x000fe400078ec0ff */
[----:B------:R-:W-:Y:S02]  /*24d0*/  SEL R0, RZ, 0x140, !P0 ;  /* 0x00000140ff007807 */ /* 0x000fe40004000000 */
[----:B------:R-:W-:Y:S02]  /*24e0*/  PRMT R2, R26, 0x3340, R19 ;  /* 0x000033401a027816 */ /* 0x000fe40000000013 */
[----:B------:R-:W-:-:S02]  /*24f0*/  PRMT R17, R17, 0x3340, R12 ;  /* 0x0000334011117816 */ /* 0x000fc4000000000c */
[----:B------:R-:W-:Y:S01]  /*2500*/  PRMT R13, R16, 0x3340, R13 ;  /* 0x00003340100d7816 */ /* 0x000fe2000000000d */
[----:B------:R-:W-:Y:S01]  /*2510*/  IMAD R16, R10, UR10, RZ ;  /* 0x0000000a0a107c24 */ /* 0x000fe2000f8e02ff */
[----:B------:R-:W-:Y:S01]  /*2520*/  LOP3.LUT R0, R15, R0, RZ, 0x3c, !PT ;  /* 0x000000000f007212 */ /* 0x000fe200078e3cff */
[----:B------:R-:W-:Y:S01]  /*2530*/  IMAD R15, R9, UR10, RZ ;  /* 0x0000000a090f7c24 */ /* 0x000fe2000f8e02ff */
[----:B------:R-:W-:Y:S02]  /*2540*/  PRMT R17, R14, 0x5410, R17 ;  /* 0x000054100e117816 */ /* 0x000fe40000000011 */
[----:B------:R-:W-:Y:S02]  /*2550*/  PRMT R13, R2, 0x5410, R13 ;  /* 0x00005410020d7816 */ /* 0x000fe4000000000d */
[----:B------:R-:W-:Y:S01]  /*2560*/  LOP3.LUT R2, R0, 0x20, RZ, 0x3c, !PT ;  /* 0x0000002000027812 */ /* 0x000fe200078e3cff */
[----:B------:R0:W-:Y:S01]  /*2570*/  STS [R0+UR4], R17 ;  /* 0x0000001100007988 */ /* 0x0001e20008000804 */
[----:B------:R-:W-:-:S02]  /*2580*/  LEA.HI R18, R21, R18, RZ, 0x1c ;  /* 0x0000001215127211 */ /* 0x000fc400078fe0ff */
[C---:B------:R-:W-:Y:S01]  /*2590*/  ISETP.GE.AND P0, PT, R11.reuse, UR12, PT ;  /* 0x0000000c0b007c0c */ /* 0x040fe2000bf06270 */
[----:B------:R1:W-:Y:S01]  /*25a0*/  STS [R2+UR4+0x80], R13 ;  /* 0x0000800d02007988 */ /* 0x0003e20008000804 */
[C---:B------:R-:W-:Y:S01]  /*25b0*/  LOP3.LUT R12, R18.reuse, 0x20, RZ, 0x3c, !PT ;  /* 0x00000020120c7812 */ /* 0x040fe200078e3cff */
[----:B------:R-:W-:Y:S01]  /*25c0*/  IMAD R11, R11, UR5, RZ ;  /* 0x000000050b0b7c24 */ /* 0x000fe2000f8e02ff */
[----:B------:R-:W-:Y:S01]  /*25d0*/  BAR.SYNC.DEFER_BLOCKING 0x0 ;  /* 0x0000000000007b1d */ /* 0x000fe20000010000 */
[C---:B------:R-:W-:Y:S01]  /*25e0*/  ISETP.LT.AND P1, PT, R3.reuse, UR13, !P0 ;  /* 0x0000000d03007c0c */ /* 0x040fe2000c721270 */
[----:B------:R-:W-:Y:S01]  /*25f0*/  IMAD R3, R3, UR10, RZ ;  /* 0x0000000a03037c24 */ /* 0x000fe2000f8e02ff */
[----:B0-----:R-:W-:Y:S02]  /*2600*/  LOP3.LUT R0, R18, 0x40, RZ, 0x3c, !PT ;  /* 0x0000004012007812 */ /* 0x001fe400078e3cff */
[C---:B------:R-:W-:Y:S02]  /*2610*/  IADD3 R22, P2, R11.reuse, UR8, RZ ;  /* 0x000000080b167c10 */ /* 0x040fe4000ff5e0ff */
[C---:B------:R-:W-:Y:S01]  /*2620*/  ISETP.LT.AND P4, PT, R4.reuse, UR13, !P0 ;  /* 0x0000000d04007c0c */ /* 0x040fe2000c781270 */
[----:B------:R-:W-:Y:S01]  /*2630*/  IMAD R4, R4, UR10, RZ ;  /* 0x0000000a04047c24 */ /* 0x000fe2000f8e02ff */
[----:B------:R-:W-:Y:S01]  /*2640*/  LEA.HI.X.SX32 R24, R11, UR9, 0x1, P2 ;  /* 0x000000090b187c11 */ /* 0x000fe200090f0eff */
[----:B------:R-:W-:Y:S01]  /*2650*/  IMAD R11, R8, UR10, RZ ;  /* 0x0000000a080b7c24 */ /* 0x000fe2000f8e02ff */
[----:B-1----:R-:W-:-:S02]  /*2660*/  IADD3 R2, P2, R3, R22, RZ ;  /* 0x0000001603027210 */ /* 0x002fc40007f5e0ff */
[C---:B------:R-:W-:Y:S01]  /*2670*/  ISETP.LT.AND P5, PT, R5.reuse, UR13, !P0 ;  /* 0x0000000d05007c0c */ /* 0x040fe2000c7a1270 */
[----:B------:R-:W-:Y:S01]  /*2680*/  IMAD R5, R5, UR10, RZ ;  /* 0x0000000a05057c24 */ /* 0x000fe2000f8e02ff */
[----:B------:R-:W-:Y:S01]  /*2690*/  LEA.HI.X.SX32 R3, R3, R24, 0x1, P2 ;  /* 0x0000001803037211 */ /* 0x000fe200010f0eff */
[----:B------:R0:W1:Y:S04]  /*26a0*/  LDS.U16 R19, [R18+UR4] ;  /* 0x0000000412137984 */ /* 0x0000680008000400 */
[----:B------:R2:W3:Y:S01]  /*26b0*/  LDS.U16 R20, [R12+UR4] ;  /* 0x000000040c147984 */ /* 0x0004e20008000400 */
[----:B0-----:R-:W-:-:S03]  /*26c0*/  LOP3.LUT R18, R18, 0x60, RZ, 0x3c, !PT ;  /* 0x0000006012127812 */ /* 0x001fc600078e3cff */
[----:B------:R0:W4:Y:S01]  /*26d0*/  LDS.U16 R17, [R0+UR4] ;  /* 0x0000000400117984 */ /* 0x0001220008000400 */
[----:B--2---:R-:W-:-:S03]  /*26e0*/  IADD3 R12, P3, R4, R22, RZ ;  /* 0x00000016040c7210 */ /* 0x004fc60007f7e0ff */
[----:B------:R-:W2:Y:S01]  /*26f0*/  LDS.U16 R18, [R18+UR4] ;  /* 0x0000000412127984 */ /* 0x000ea20008000400 */
[----:B------:R-:W-:Y:S01]  /*2700*/  LEA.HI.X.SX32 R13, R4, R24, 0x1, P3 ;  /* 0x00000018040d7211 */ /* 0x000fe200018f0eff */
[----:B0-----:R-:W-:Y:S01]  /*2710*/  IMAD R0, R6, UR10, RZ ;  /* 0x0000000a06007c24 */ /* 0x001fe2000f8e02ff */
[C---:B------:R-:W-:Y:S01]  /*2720*/  ISETP.LT.AND P3, PT, R7.reuse, UR13, !P0 ;  /* 0x0000000d07007c0c */ /* 0x040fe2000c761270 */
[----:B------:R-:W-:Y:S01]  /*2730*/  IMAD R7, R7, UR10, RZ ;  /* 0x0000000a07077c24 */ /* 0x000fe2000f8e02ff */
[----:B------:R-:W-:-:S04]  /*2740*/  IADD3 R4, P6, R5, R22, RZ ;  /* 0x0000001605047210 */ /* 0x000fc80007fde0ff */
[----:B------:R-:W-:Y:S02]  /*2750*/  LEA.HI.X.SX32 R5, R5, R24, 0x1, P6 ;  /* 0x0000001805057211 */ /* 0x000fe400030f0eff */
[C---:B-1----:R-:W-:Y:S02]  /*2760*/  PRMT R21, R19.reuse, 0x7770, RZ ;  /* 0x0000777013157816 */ /* 0x042fe400000000ff */
[----:B------:R-:W-:Y:S02]  /*2770*/  PRMT R19, R19, 0x7771, RZ ;  /* 0x0000777113137816 */ /* 0x000fe400000000ff */
[----:B---3--:R-:W-:Y:S01]  /*2780*/  PRMT R23, R20, 0x7770, RZ ;  /* 0x0000777014177816 */ /* 0x008fe200000000ff */
[----:B------:R0:W-:Y:S04]  /*2790*/  @P1 STG.E.U8 desc[UR6][R2.64], R21 ;  /* 0x0000001502001986 */ /* 0x0001e8000c101106 */
[----:B------:R1:W-:Y:S01]  /*27a0*/  @P4 STG.E.U8 desc[UR6][R12.64], R23 ;  /* 0x000000170c004986 */ /* 0x0003e2000c101106 */
[----:B------:R-:W-:-:S02]  /*27b0*/  ISETP.LT.AND P4, PT, R6, UR13, !P0 ;  /* 0x0000000d06007c0c */ /* 0x000fc4000c781270 */
[----:B------:R-:W-:-:S04]  /*27c0*/  IADD3 R6, P2, R7, R22, RZ ;  /* 0x0000001607067210 */ /* 0x000fc80007f5e0ff */
[----:B------:R-:W-:Y:S02]  /*27d0*/  LEA.HI.X.SX32 R7, R7, R24, 0x1, P2 ;  /* 0x0000001807077211 */ /* 0x000fe400010f0eff */
[----:B0-----:R-:W-:Y:S02]  /*27e0*/  IADD3 R2, P1, R0, R22, RZ ;  /* 0x0000001600027210 */ /* 0x001fe40007f3e0ff */
[----:B------:R-:W-:Y:S02]  /*27f0*/  ISETP.LT.AND P2, PT, R8, UR13, !P0 ;  /* 0x0000000d08007c0c */ /* 0x000fe4000c741270 */
[----:B------:R-:W-:Y:S02]  /*2800*/  LEA.HI.X.SX32 R3, R0, R24, 0x1, P1 ;  /* 0x0000001800037211 */ /* 0x000fe400008f0eff */
[-C--:B------:R-:W-:Y:S02]  /*2810*/  IADD3 R14, P1, R15, R22.reuse, RZ ;  /* 0x000000160f0e7210 */ /* 0x080fe40007f3e0ff */
[----:B-1----:R-:W-:-:S02]  /*2820*/  IADD3 R12, P6, R11, R22, RZ ;  /* 0x000000160b0c7210 */ /* 0x002fc40007fde0ff */
[-C--:B------:R-:W-:Y:S02]  /*2830*/  LEA.HI.X.SX32 R15, R15, R24.reuse, 0x1, P1 ;  /* 0x000000180f0f7211 */ /* 0x080fe400008f0eff */
[----:B------:R-:W-:Y:S02]  /*2840*/  ISETP.LT.AND P1, PT, R9, UR13, !P0 ;  /* 0x0000000d09007c0c */ /* 0x000fe4000c721270 */
[----:B------:R-:W-:Y:S02]  /*2850*/  ISETP.LT.AND P0, PT, R10, UR13, !P0 ;  /* 0x0000000d0a007c0c */ /* 0x000fe4000c701270 */
[----:B----4-:R-:W-:Y:S02]  /*2860*/  PRMT R21, R17, 0x7770, RZ ;  /* 0x0000777011157816 */ /* 0x010fe400000000ff */
[----:B--2---:R-:W-:Y:S02]  /*2870*/  PRMT R23, R18, 0x7770, RZ ;  /* 0x0000777012177816 */ /* 0x004fe400000000ff */
[----:B------:R-:W-:Y:S01]  /*2880*/  LEA.HI.X.SX32 R13, R11, R24, 0x1, P6 ;  /* 0x000000180b0d7211 */ /* 0x000fe200030f0eff */
[----:B------:R0:W-:Y:S01]  /*2890*/  @P5 STG.E.U8 desc[UR6][R4.64], R21 ;  /* 0x0000001504005986 */ /* 0x0001e2000c101106 */
[----:B------:R-:W-:-:S02]  /*28a0*/  PRMT R11, R20, 0x7771, RZ ;  /* 0x00007771140b7816 */ /* 0x000fc400000000ff */
[----:B------:R-:W-:Y:S01]  /*28b0*/  PRMT R17, R17, 0x7771, RZ ;  /* 0x0000777111117816 */ /* 0x000fe200000000ff */
[----:B------:R0:W-:Y:S01]  /*28c0*/  @P4 STG.E.U8 desc[UR6][R2.64], R23 ;  /* 0x0000001702004986 */ /* 0x0001e2000c101106 */
[----:B------:R-:W-:-:S03]  /*28d0*/  IADD3 R8, P6, R16, R22, RZ ;  /* 0x0000001610087210 */ /* 0x000fc60007fde0ff */
[----:B------:R0:W-:Y:S01]  /*28e0*/  @P3 STG.E.U8 desc[UR6][R6.64], R19 ;  /* 0x0000001306003986 */ /* 0x0001e2000c101106 */
[----:B------:R-:W-:-:S03]  /*28f0*/  LEA.HI.X.SX32 R9, R16, R24, 0x1, P6 ;  /* 0x0000001810097211 */ /* 0x000fc600030f0eff */
[----:B------:R0:W-:Y:S04]  /*2900*/  @P2 STG.E.U8 desc[UR6][R12.64], R11 ;  /* 0x0000000b0c002986 */ /* 0x0001e8000c101106 */
[----:B------:R0:W-:Y:S01]  /*2910*/  @P1 STG.E.U8 desc[UR6][R14.64], R17 ;  /* 0x000000110e001986 */ /* 0x0001e2000c101106 */
[----:B------:R-:W-:Y:S05]  /*2920*/  @!P0 EXIT ;  /* 0x000000000000894d */ /* 0x000fea0003800000 */
[----:B0-----:R-:W-:-:S05]  /*2930*/  PRMT R3, R18, 0x7771, RZ ;  /* 0x0000777112037816 */ /* 0x001fca00000000ff */
[----:B------:R-:W-:Y:S01]  /*2940*/  STG.E.U8 desc[UR6][R8.64], R3 ;  /* 0x0000000308007986 */ /* 0x000fe2000c101106 */
[----:B------:R-:W-:Y:S05]  /*2950*/  EXIT ;  /* 0x000000000000794d */ /* 0x000fea0003800000 */
.L_x_3:
[----:B------:R-:W-:-:S00]  /*2960*/  BRA `(.L_x_3) ;  /* 0xfffffffc00fc7947 */ /* 0x000fc0000383ffff */
[----:B------:R-:W-:-:S00]  /*2970*/  NOP ;  /* 0x0000000000007918 */ /* 0x000fc00000000000 */
        /* <DEDUP_REMOVED lines=8> */
.L_x_4:


//--------------------- .nv.shared.matmul_kernel  --------------------------
	.section	.nv.shared.matmul_kernel,"aw",@nobits
	.sectionflags	@""
	.align	16
	.zero		1024


//--------------------- .nv.shared.reserved.0     --------------------------
	.section	.nv.shared.reserved.0,"aw",@nobits
	.weak		__nv_reservedSMEM_offset_0_alias
	.size		__nv_reservedSMEM_offset_0_alias, 0, 0
	.other		__nv_reservedSMEM_offset_0_alias,@"STO_CUDA_RESERVED_SHARED STV_DEFAULT"
__nv_reservedSMEM_offset_0_alias:
	.zero		0


//--------------------- .nv.constant0.matmul_kernel --------------------------
	.section	.nv.constant0.matmul_kernel,"a",@progbits
	.sectionflags	@""
	.align	4
.nv.constant0.matmul_kernel:
	.zero		608


//--------------------- SYMBOLS --------------------------

	.type		.nv.reservedSmem.offset0,@object
	.size		.nv.reservedSmem.offset0,0x4
